	.target	sm_90a

	.elftype	@"ET_EXEC"


//--------------------- .note.nv.tkinfo           --------------------------
	.section	.note.nv.tkinfo,"",@"SHT_NOTE"
	.sectionflags	@"SHF_NOTE_NV_TKINFO"
	.tkinfo
        /*0018*/ 	.word	0x00000002
        /*0030*/ 	.string	""
        /*0030*/ 	.string	"ptxas"
        /*0030*/ 	.string	"Cuda compilation tools, release 13.0, V13.0.88"
        /*0030*/ 	.string	"Build cuda_13.0.r13.0/compiler.36424714_0"
        /*0030*/ 	.string	"-arch sm_90a -m 64 "



//--------------------- .note.nv.cuinfo           --------------------------
	.section	.note.nv.cuinfo,"",@"SHT_NOTE"
	.sectionflags	@"SHF_NOTE_NV_CUINFO"
        /*0018*/ 	.short	0x0002
        /*001a*/ 	.short	0x005a
        /*001c*/ 	.short	0x0082
	.zero		2


//--------------------- .nv.info                  --------------------------
	.section	.nv.info,"",@"SHT_CUDA_INFO"
	.align	4


	//----- nvinfo : EIATTR_REGCOUNT
	.align		4
        /*0000*/ 	.byte	0x04, 0x2f
        /*0002*/ 	.short	(.L_15 - .L_14)
	.align		4
.L_14:
        /*0004*/ 	.word	index@(_ZN7cutlass13device_kernelINS_4gemm6kernel13GemmUniversalIN4cute5tupleIJiiiiEEENS1_10collective13CollectiveMmaINS1_34MainloopSm90TmaGmmaWarpSpecializedILi7ENS5_IJNS4_1CILi4EEESB_NSA_ILi1EEEEEENS1_35KernelTmaWarpSpecializedCooperativeEEENS5_IJNSA_ILi128EEESG_NSA_ILi64EEEEEENS_6half_tENS5_IJlSC_lEEESJ_SK_NS4_8TiledMMAINS4_8MMA_AtomIJNS4_4SM904GMMA26MMA_64x128x16_F32F16F16_SSILNSO_5MajorE0ELSQ_0ELNSO_7ScaleInE1ELSR_1EEEEEENS4_6LayoutINS5_IJNSA_ILi2EEESC_SC_EEENS5_IJSC_NSA_ILi0EEESX_EEEEENS5_IJNS4_10UnderscoreES10_S10_EEEEENS4_23SM90_TMA_LOAD_MULTICASTENS4_14ComposedLayoutINS4_7SwizzleILi3ELi4ELi3EEENS4_18smem_ptr_flag_bitsILi16EEENSU_INS5_IJNSA_ILi8EEESH_EEENS5_IJSH_SC_EEEEEEEvNS4_8identityES13_S1D_vS1E_EENS_8epilogue10collective6detail29Sm90TmaWarpSpecializedAdapterINS1H_15DefaultEpilogueISJ_SK_SK_NS1G_6thread17LinearCombinationISJ_Li1EffLNS1L_9ScaleType4KindE0ELNS_15FloatRoundStyleE2ESJ_EENS1_15EpilogueDefaultEEEEEvvEEEEvNT_6ParamsE)
        /*0008*/ 	.word	0x000000a8


	//----- nvinfo : EIATTR_FRAME_SIZE
	.align		4
.L_15:
        /*000c*/ 	.byte	0x04, 0x11
        /*000e*/ 	.short	(.L_17 - .L_16)
	.align		4
.L_16:
        /*0010*/ 	.word	index@(_ZN7cutlass13device_kernelINS_4gemm6kernel13GemmUniversalIN4cute5tupleIJiiiiEEENS1_10collective13CollectiveMmaINS1_34MainloopSm90TmaGmmaWarpSpecializedILi7ENS5_IJNS4_1CILi4EEESB_NSA_ILi1EEEEEENS1_35KernelTmaWarpSpecializedCooperativeEEENS5_IJNSA_ILi128EEESG_NSA_ILi64EEEEEENS_6half_tENS5_IJlSC_lEEESJ_SK_NS4_8TiledMMAINS4_8MMA_AtomIJNS4_4SM904GMMA26MMA_64x128x16_F32F16F16_SSILNSO_5MajorE0ELSQ_0ELNSO_7ScaleInE1ELSR_1EEEEEENS4_6LayoutINS5_IJNSA_ILi2EEESC_SC_EEENS5_IJSC_NSA_ILi0EEESX_EEEEENS5_IJNS4_10UnderscoreES10_S10_EEEEENS4_23SM90_TMA_LOAD_MULTICASTENS4_14ComposedLayoutINS4_7SwizzleILi3ELi4ELi3EEENS4_18smem_ptr_flag_bitsILi16EEENSU_INS5_IJNSA_ILi8EEESH_EEENS5_IJSH_SC_EEEEEEEvNS4_8identityES13_S1D_vS1E_EENS_8epilogue10collective6detail29Sm90TmaWarpSpecializedAdapterINS1H_15DefaultEpilogueISJ_SK_SK_NS1G_6thread17LinearCombinationISJ_Li1EffLNS1L_9ScaleType4KindE0ELNS_15FloatRoundStyleE2ESJ_EENS1_15EpilogueDefaultEEEEEvvEEEEvNT_6ParamsE)
        /*0014*/ 	.word	0x00000000


	//----- nvinfo : EIATTR_MIN_STACK_SIZE
	.align		4
.L_17:
        /*0018*/ 	.byte	0x04, 0x12
        /*001a*/ 	.short	(.L_19 - .L_18)
	.align		4
.L_18:
        /*001c*/ 	.word	index@(_ZN7cutlass13device_kernelINS_4gemm6kernel13GemmUniversalIN4cute5tupleIJiiiiEEENS1_10collective13CollectiveMmaINS1_34MainloopSm90TmaGmmaWarpSpecializedILi7ENS5_IJNS4_1CILi4EEESB_NSA_ILi1EEEEEENS1_35KernelTmaWarpSpecializedCooperativeEEENS5_IJNSA_ILi128EEESG_NSA_ILi64EEEEEENS_6half_tENS5_IJlSC_lEEESJ_SK_NS4_8TiledMMAINS4_8MMA_AtomIJNS4_4SM904GMMA26MMA_64x128x16_F32F16F16_SSILNSO_5MajorE0ELSQ_0ELNSO_7ScaleInE1ELSR_1EEEEEENS4_6LayoutINS5_IJNSA_ILi2EEESC_SC_EEENS5_IJSC_NSA_ILi0EEESX_EEEEENS5_IJNS4_10UnderscoreES10_S10_EEEEENS4_23SM90_TMA_LOAD_MULTICASTENS4_14ComposedLayoutINS4_7SwizzleILi3ELi4ELi3EEENS4_18smem_ptr_flag_bitsILi16EEENSU_INS5_IJNSA_ILi8EEESH_EEENS5_IJSH_SC_EEEEEEEvNS4_8identityES13_S1D_vS1E_EENS_8epilogue10collective6detail29Sm90TmaWarpSpecializedAdapterINS1H_15DefaultEpilogueISJ_SK_SK_NS1G_6thread17LinearCombinationISJ_Li1EffLNS1L_9ScaleType4KindE0ELNS_15FloatRoundStyleE2ESJ_EENS1_15EpilogueDefaultEEEEEvvEEEEvNT_6ParamsE)
        /*0020*/ 	.word	0x00000000
.L_19:


//--------------------- .nv.compat                --------------------------
	.section	.nv.compat,"",@"SHT_CUDA_COMPAT_INFO"
	.align	4
        /*0000*/ 	.byte	0x02, 0x09, 0x01, 0x00, 0x02, 0x02, 0x04, 0x00, 0x02, 0x05, 0x05, 0x00, 0x03, 0x07, 0x01, 0x01
        /*0010*/ 	.byte	0x02, 0x03, 0x01, 0x00, 0x02, 0x06, 0x01, 0x00, 0x04, 0x0b, 0x08, 0x00, 0x00, 0x00, 0x00, 0x00
        /*0020*/ 	.byte	0x00, 0x00, 0x00, 0x00


//--------------------- .nv.info._ZN7cutlass13device_kernelINS_4gemm6kernel13GemmUniversalIN4cute5tupleIJiiiiEEENS1_10collective13CollectiveMmaINS1_34MainloopSm90TmaGmmaWarpSpecializedILi7ENS5_IJNS4_1CILi4EEESB_NSA_ILi1EEEEEENS1_35KernelTmaWarpSpecializedCooperativeEEENS5_IJNSA_ILi128EEESG_NSA_ILi64EEEEEENS_6half_tENS5_IJlSC_lEEESJ_SK_NS4_8TiledMMAINS4_8MMA_AtomIJNS4_4SM904GMMA26MMA_64x128x16_F32F16F16_SSILNSO_5MajorE0ELSQ_0ELNSO_7ScaleInE1ELSR_1EEEEEENS4_6LayoutINS5_IJNSA_ILi2EEESC_SC_EEENS5_IJSC_NSA_ILi0EEESX_EEEEENS5_IJNS4_10UnderscoreES10_S10_EEEEENS4_23SM90_TMA_LOAD_MULTICASTENS4_14ComposedLayoutINS4_7SwizzleILi3ELi4ELi3EEENS4_18smem_ptr_flag_bitsILi16EEENSU_INS5_IJNSA_ILi8EEESH_EEENS5_IJSH_SC_EEEEEEEvNS4_8identityES13_S1D_vS1E_EENS_8epilogue10collective6detail29Sm90TmaWarpSpecializedAdapterINS1H_15DefaultEpilogueISJ_SK_SK_NS1G_6thread17LinearCombinationISJ_Li1EffLNS1L_9ScaleType4KindE0ELNS_15FloatRoundStyleE2ESJ_EENS1_15EpilogueDefaultEEEEEvvEEEEvNT_6ParamsE --------------------------
	.section	.nv.info._ZN7cutlass13device_kernelINS_4gemm6kernel13GemmUniversalIN4cute5tupleIJiiiiEEENS1_10collective13CollectiveMmaINS1_34MainloopSm90TmaGmmaWarpSpecializedILi7ENS5_IJNS4_1CILi4EEESB_NSA_ILi1EEEEEENS1_35KernelTmaWarpSpecializedCooperativeEEENS5_IJNSA_ILi128EEESG_NSA_ILi64EEEEEENS_6half_tENS5_IJlSC_lEEESJ_SK_NS4_8TiledMMAINS4_8MMA_AtomIJNS4_4SM904GMMA26MMA_64x128x16_F32F16F16_SSILNSO_5MajorE0ELSQ_0ELNSO_7ScaleInE1ELSR_1EEEEEENS4_6LayoutINS5_IJNSA_ILi2EEESC_SC_EEENS5_IJSC_NSA_ILi0EEESX_EEEEENS5_IJNS4_10UnderscoreES10_S10_EEEEENS4_23SM90_TMA_LOAD_MULTICASTENS4_14ComposedLayoutINS4_7SwizzleILi3ELi4ELi3EEENS4_18smem_ptr_flag_bitsILi16EEENSU_INS5_IJNSA_ILi8EEESH_EEENS5_IJSH_SC_EEEEEEEvNS4_8identityES13_S1D_vS1E_EENS_8epilogue10collective6detail29Sm90TmaWarpSpecializedAdapterINS1H_15DefaultEpilogueISJ_SK_SK_NS1G_6thread17LinearCombinationISJ_Li1EffLNS1L_9ScaleType4KindE0ELNS_15FloatRoundStyleE2ESJ_EENS1_15EpilogueDefaultEEEEEvvEEEEvNT_6ParamsE,"",@"SHT_CUDA_INFO"
	.sectionflags	@""
	.align	4


	//----- nvinfo : EIATTR_CUDA_API_VERSION
	.align		4
        /*0000*/ 	.byte	0x04, 0x37
        /*0002*/ 	.short	(.L_21 - .L_20)
.L_20:
        /*0004*/ 	.word	0x00000082


	//----- nvinfo : EIATTR_KPARAM_INFO
	.align		4
.L_21:
        /*0008*/ 	.byte	0x04, 0x17
        /*000a*/ 	.short	(.L_23 - .L_22)
.L_22:
        /*000c*/ 	.word	0x00000000
        /*0010*/ 	.short	0x0000
        /*0012*/ 	.short	0x0070
        /*0014*/ 	.byte	0x00, 0xf0, 0x01, 0x10


	//----- nvinfo : EIATTR_SPARSE_MMA_MASK
	.align		4
.L_23:
        /*0018*/ 	.byte	0x03, 0x50
        /*001a*/ 	.short	0x0000


	//----- nvinfo : EIATTR_MAXREG_COUNT
	.align		4
        /*001c*/ 	.byte	0x03, 0x1b
        /*001e*/ 	.short	0x00a8


	//----- nvinfo : EIATTR_NUM_BARRIERS
	.align		4
        /*0020*/ 	.byte	0x02, 0x4c
        /*0022*/ 	.byte	0x01
	.zero		1


	//----- nvinfo : EIATTR_EXTERNS
	.align		4
        /*0024*/ 	.byte	0x04, 0x0f
        /*0026*/ 	.short	(.L_25 - .L_24)


	//   ....[0]....
	.align		4
.L_24:
        /*0028*/ 	.word	index@(__assertfail)


	//----- nvinfo : EIATTR_MERCURY_ISA_VERSION
	.align		4
.L_25:
        /*002c*/ 	.byte	0x03, 0x5f
        /*002e*/ 	.short	0x0101


	//----- nvinfo : EIATTR_INT_WARP_WIDE_INSTR_OFFSETS
	.align		4
        /*0030*/ 	.byte	0x04, 0x31
        /*0032*/ 	.short	(.L_27 - .L_26)


	//   ....[0]....
.L_26:
        /*0034*/ 	.word	0x00000540


	//   ....[1]....
        /*0038*/ 	.word	0x00000560


	//   ....[2]....
        /*003c*/ 	.word	0x00000710


	//----- nvinfo : EIATTR_COOP_GROUP_MASK_REGIDS
	.align		4
.L_27:
        /*0040*/ 	.byte	0x04, 0x29
        /*0042*/ 	.short	(.L_29 - .L_28)


	//   ....[0]....
.L_28:
        /*0044*/ 	.word	0xffffffff


	//   ....[1]....
        /*0048*/ 	.word	0xffffffff


	//   ....[2]....
        /*004c*/ 	.word	0xffffffff


	//   ....[3]....
        /*0050*/ 	.word	0xffffffff


	//   ....[4]....
        /*0054*/ 	.word	0xffffffff


	//   ....[5]....
        /*0058*/ 	.word	0xffffffff


	//----- nvinfo : EIATTR_COOP_GROUP_INSTR_OFFSETS
	.align		4
.L_29:
        /*005c*/ 	.byte	0x04, 0x28
        /*005e*/ 	.short	(.L_31 - .L_30)


	//   ....[0]....
.L_30:
        /*0060*/ 	.word	0x00000060


	//   ....[1]....
        /*0064*/ 	.word	0x00000070


	//   ....[2]....
        /*0068*/ 	.word	0x00000130


	//   ....[3]....
        /*006c*/ 	.word	0x00000360


	//   ....[4]....
        /*0070*/ 	.word	0x00000880


	//   ....[5]....
        /*0074*/ 	.word	0x00001500


	//----- nvinfo : EIATTR_REG_RECONFIG
	.align		4
.L_31:
        /*0078*/ 	.byte	0x01, 0x54
	.zero		2


	//----- nvinfo : EIATTR_SYSCALL_OFFSETS
	.align		4
        /*007c*/ 	.byte	0x04, 0x46
        /*007e*/ 	.short	(.L_33 - .L_32)


	//   ....[0]....
.L_32:
        /*0080*/ 	.word	0x000016f0


	//----- nvinfo : EIATTR_MBARRIER_INSTR_OFFSETS
	.align		4
.L_33:
        /*0084*/ 	.byte	0x04, 0x39
        /*0086*/ 	.short	(.L_35 - .L_34)


	//   ....[0]....
.L_34:
        /*0088*/ 	.word	0x00000250
        /*008c*/ 	.word	0x000000ff
        /*0090*/ 	.word	0x00000000
        /*0094*/ 	.short	0x0100
        /*0096*/ 	.byte	0x08
	.zero		1


	//   ....[1]....
        /*0098*/ 	.word	0x00000260
        /*009c*/ 	.word	0x000000ff
        /*00a0*/ 	.word	0x00000038
        /*00a4*/ 	.short	0x0100
        /*00a6*/ 	.byte	0x08
	.zero		1


	//   ....[2]....
        /*00a8*/ 	.word	0x00000270
        /*00ac*/ 	.word	0x000000ff
        /*00b0*/ 	.word	0x00000008
        /*00b4*/ 	.short	0x0100
        /*00b6*/ 	.byte	0x08
	.zero		1


	//   ....[3]....
        /*00b8*/ 	.word	0x00000280
        /*00bc*/ 	.word	0x000000ff
        /*00c0*/ 	.word	0x00000040
        /*00c4*/ 	.short	0x0100
        /*00c6*/ 	.byte	0x08
	.zero		1


	//   ....[4]....
        /*00c8*/ 	.word	0x00000290
        /*00cc*/ 	.word	0x000000ff
        /*00d0*/ 	.word	0x00000010
        /*00d4*/ 	.short	0x0100
        /*00d6*/ 	.byte	0x08
	.zero		1


	//   ....[5]....
        /*00d8*/ 	.word	0x000002a0
        /*00dc*/ 	.word	0x000000ff
        /*00e0*/ 	.word	0x00000048
        /*00e4*/ 	.short	0x0100
        /*00e6*/ 	.byte	0x08
	.zero		1


	//   ....[6]....
        /*00e8*/ 	.word	0x000002b0
        /*00ec*/ 	.word	0x000000ff
        /*00f0*/ 	.word	0x00000018
        /*00f4*/ 	.short	0x0100
        /*00f6*/ 	.byte	0x08
	.zero		1


	//   ....[7]....
        /*00f8*/ 	.word	0x000002c0
        /*00fc*/ 	.word	0x000000ff
        /*0100*/ 	.word	0x00000050
        /*0104*/ 	.short	0x0100
        /*0106*/ 	.byte	0x08
	.zero		1


	//   ....[8]....
        /*0108*/ 	.word	0x000002d0
        /*010c*/ 	.word	0x000000ff
        /*0110*/ 	.word	0x00000020
        /*0114*/ 	.short	0x0100
        /*0116*/ 	.byte	0x08
	.zero		1


	//   ....[9]....
        /*0118*/ 	.word	0x000002e0
        /*011c*/ 	.word	0x000000ff
        /*0120*/ 	.word	0x00000058
        /*0124*/ 	.short	0x0100
        /*0126*/ 	.byte	0x08
	.zero		1


	//   ....[10]....
        /*0128*/ 	.word	0x000002f0
        /*012c*/ 	.word	0x000000ff
        /*0130*/ 	.word	0x00000028
        /*0134*/ 	.short	0x0100
        /*0136*/ 	.byte	0x08
	.zero		1


	//   ....[11]....
        /*0138*/ 	.word	0x00000300
        /*013c*/ 	.word	0x000000ff
        /*0140*/ 	.word	0x00000060
        /*0144*/ 	.short	0x0100
        /*0146*/ 	.byte	0x08
	.zero		1


	//   ....[12]....
        /*0148*/ 	.word	0x00000310
        /*014c*/ 	.word	0x000000ff
        /*0150*/ 	.word	0x00000030
        /*0154*/ 	.short	0x0100
        /*0156*/ 	.byte	0x08
	.zero		1


	//   ....[13]....
        /*0158*/ 	.word	0x00000320
        /*015c*/ 	.word	0x000000ff
        /*0160*/ 	.word	0x00000068
        /*0164*/ 	.short	0x0100
        /*0166*/ 	.byte	0x08
	.zero		1


	//   ....[14]....
        /*0168*/ 	.word	0x00000790
        /*016c*/ 	.word	0x000000ff
        /*0170*/ 	.word	0x00000080
        /*0174*/ 	.short	0x0100
        /*0176*/ 	.byte	0x06
	.zero		1


	//   ....[15]....
        /*0178*/ 	.word	0x00000830
        /*017c*/ 	.word	0x000000ff
        /*0180*/ 	.word	0x00000088
        /*0184*/ 	.short	0x0100
        /*0186*/ 	.byte	0x06
	.zero		1


	//   ....[16]....
        /*0188*/ 	.word	0x000017b0
        /*018c*/ 	.word	0x00000003
        /*0190*/ 	.word	0x00000000
        /*0194*/ 	.short	0x010a
        /*0196*/ 	.byte	0x3f
	.zero		1


	//   ....[17]....
        /*0198*/ 	.word	0x00001810
        /*019c*/ 	.word	0x00000003
        /*01a0*/ 	.word	0x00000000
        /*01a4*/ 	.short	0x010a
        /*01a6*/ 	.byte	0x3f
	.zero		1


	//   ....[18]....
        /*01a8*/ 	.word	0x00001b90
        /*01ac*/ 	.word	0x00000005
        /*01b0*/ 	.word	0x00000000
        /*01b4*/ 	.short	0x010a
        /*01b6*/ 	.byte	0x3f
	.zero		1


	//   ....[19]....
        /*01b8*/ 	.word	0x00001bd0
        /*01bc*/ 	.word	0x00000005
        /*01c0*/ 	.word	0x00000000
        /*01c4*/ 	.short	0x010a
        /*01c6*/ 	.byte	0x3f
	.zero		1


	//   ....[20]....
        /*01c8*/ 	.word	0x00001e30
        /*01cc*/ 	.word	0x00000004
        /*01d0*/ 	.word	0x00000000
        /*01d4*/ 	.short	0x0101
        /*01d6*/ 	.byte	0x3f
	.zero		1


	//   ....[21]....
        /*01d8*/ 	.word	0x00002050
        /*01dc*/ 	.word	0x00000000
        /*01e0*/ 	.word	0x00000000
        /*01e4*/ 	.short	0x0101
        /*01e6*/ 	.byte	0x3f
	.zero		1


	//   ....[22]....
        /*01e8*/ 	.word	0x000072d0
        /*01ec*/ 	.word	0x00000015
        /*01f0*/ 	.word	0x00000038
        /*01f4*/ 	.short	0x010a
        /*01f6*/ 	.byte	0x3f
	.zero		1


	//   ....[23]....
        /*01f8*/ 	.word	0x000076f0
        /*01fc*/ 	.word	0x00000006
        /*0200*/ 	.word	0x00000088
        /*0204*/ 	.short	0x0101
        /*0206*/ 	.byte	0x3f
	.zero		1


	//   ....[24]....
        /*0208*/ 	.word	0x00007df0
        /*020c*/ 	.word	0x00000007
        /*0210*/ 	.word	0x00000000
        /*0214*/ 	.short	0x010a
        /*0216*/ 	.byte	0x3f
	.zero		1


	//   ....[25]....
        /*0218*/ 	.word	0x00007e70
        /*021c*/ 	.word	0x00000008
        /*0220*/ 	.word	0x00000000
        /*0224*/ 	.short	0x010a
        /*0226*/ 	.byte	0x3f
	.zero		1


	//   ....[26]....
        /*0228*/ 	.word	0x00007f00
        /*022c*/ 	.word	0x00000009
        /*0230*/ 	.word	0x00000000
        /*0234*/ 	.short	0x010a
        /*0236*/ 	.byte	0x3f
	.zero		1


	//   ....[27]....
        /*0238*/ 	.word	0x00007f90
        /*023c*/ 	.word	0x00000008
        /*0240*/ 	.word	0x00000000
        /*0244*/ 	.short	0x010a
        /*0246*/ 	.byte	0x3f
	.zero		1


	//   ....[28]....
        /*0248*/ 	.word	0x00008020
        /*024c*/ 	.word	0x00000009
        /*0250*/ 	.word	0x00000000
        /*0254*/ 	.short	0x010a
        /*0256*/ 	.byte	0x3f
	.zero		1


	//   ....[29]....
        /*0258*/ 	.word	0x000080b0
        /*025c*/ 	.word	0x00000006
        /*0260*/ 	.word	0x00000000
        /*0264*/ 	.short	0x010a
        /*0266*/ 	.byte	0x3f
	.zero		1


	//   ....[30]....
        /*0268*/ 	.word	0x00008140
        /*026c*/ 	.word	0x00000003
        /*0270*/ 	.word	0x00000000
        /*0274*/ 	.short	0x010a
        /*0276*/ 	.byte	0x3f
	.zero		1


	//   ....[31]....
        /*0278*/ 	.word	0x000081a0
        /*027c*/ 	.word	0x00000003
        /*0280*/ 	.word	0x00000000
        /*0284*/ 	.short	0x010a
        /*0286*/ 	.byte	0x3f
	.zero		1


	//   ....[32]....
        /*0288*/ 	.word	0x000081f0
        /*028c*/ 	.word	0x00000005
        /*0290*/ 	.word	0x00000000
        /*0294*/ 	.short	0x010a
        /*0296*/ 	.byte	0x3f
	.zero		1


	//   ....[33]....
        /*0298*/ 	.word	0x000082c0
        /*029c*/ 	.word	0x00000015
        /*02a0*/ 	.word	0x00000038
        /*02a4*/ 	.short	0x010a
        /*02a6*/ 	.byte	0x3f
	.zero		1


	//   ....[34]....
        /*02a8*/ 	.word	0x00008390
        /*02ac*/ 	.word	0x00000007
        /*02b0*/ 	.word	0x00000000
        /*02b4*/ 	.short	0x010a
        /*02b6*/ 	.byte	0x3f
	.zero		1


	//   ....[35]....
        /*02b8*/ 	.word	0x000083e0
        /*02bc*/ 	.word	0x00000008
        /*02c0*/ 	.word	0x00000000
        /*02c4*/ 	.short	0x010a
        /*02c6*/ 	.byte	0x3f
	.zero		1


	//   ....[36]....
        /*02c8*/ 	.word	0x00008430
        /*02cc*/ 	.word	0x00000009
        /*02d0*/ 	.word	0x00000000
        /*02d4*/ 	.short	0x010a
        /*02d6*/ 	.byte	0x3f
	.zero		1


	//   ....[37]....
        /*02d8*/ 	.word	0x00008480
        /*02dc*/ 	.word	0x00000008
        /*02e0*/ 	.word	0x00000000
        /*02e4*/ 	.short	0x010a
        /*02e6*/ 	.byte	0x3f
	.zero		1


	//   ....[38]....
        /*02e8*/ 	.word	0x000084d0
        /*02ec*/ 	.word	0x00000009
        /*02f0*/ 	.word	0x00000000
        /*02f4*/ 	.short	0x010a
        /*02f6*/ 	.byte	0x3f
	.zero		1


	//   ....[39]....
        /*02f8*/ 	.word	0x00008520
        /*02fc*/ 	.word	0x00000006
        /*0300*/ 	.word	0x00000000
        /*0304*/ 	.short	0x010a
        /*0306*/ 	.byte	0x3f
	.zero		1


	//----- nvinfo : EIATTR_NUM_MBARRIERS
	.align		4
.L_35:
        /*0308*/ 	.byte	0x03, 0x38
        /*030a*/ 	.short	0x0010


	//----- nvinfo : EIATTR_EXIT_INSTR_OFFSETS
	.align		4
        /*030c*/ 	.byte	0x04, 0x1c
        /*030e*/ 	.short	(.L_37 - .L_36)


	//   ....[0]....
.L_36:
        /*0310*/ 	.word	0x00000a50


	//   ....[1]....
        /*0314*/ 	.word	0x00001260


	//   ....[2]....
        /*0318*/ 	.word	0x00006940


	//   ....[3]....
        /*031c*/ 	.word	0x00006ea0


	//   ....[4]....
        /*0320*/ 	.word	0x00008190


	//----- nvinfo : EIATTR_MAX_THREADS
	.align		4
.L_37:
        /*0324*/ 	.byte	0x04, 0x05
        /*0326*/ 	.short	(.L_39 - .L_38)
.L_38:
        /*0328*/ 	.word	0x00000180
        /*032c*/ 	.word	0x00000001
        /*0330*/ 	.word	0x00000001


	//----- nvinfo : EIATTR_CRS_STACK_SIZE
	.align		4
.L_39:
        /*0334*/ 	.byte	0x04, 0x1e
        /*0336*/ 	.short	(.L_41 - .L_40)
.L_40:
        /*0338*/ 	.word	0x00000000


	//----- nvinfo : EIATTR_CBANK_PARAM_SIZE
	.align		4
.L_41:
        /*033c*/ 	.byte	0x03, 0x19
        /*033e*/ 	.short	0x0470


	//----- nvinfo : EIATTR_PARAM_CBANK
	.align		4
        /*0340*/ 	.byte	0x04, 0x0a
        /*0342*/ 	.short	(.L_43 - .L_42)
	.align		4
.L_42:
        /*0344*/ 	.word	index@(.nv.constant0._ZN7cutlass13device_kernelINS_4gemm6kernel13GemmUniversalIN4cute5tupleIJiiiiEEENS1_10collective13CollectiveMmaINS1_34MainloopSm90TmaGmmaWarpSpecializedILi7ENS5_IJNS4_1CILi4EEESB_NSA_ILi1EEEEEENS1_35KernelTmaWarpSpecializedCooperativeEEENS5_IJNSA_ILi128EEESG_NSA_ILi64EEEEEENS_6half_tENS5_IJlSC_lEEESJ_SK_NS4_8TiledMMAINS4_8MMA_AtomIJNS4_4SM904GMMA26MMA_64x128x16_F32F16F16_SSILNSO_5MajorE0ELSQ_0ELNSO_7ScaleInE1ELSR_1EEEEEENS4_6LayoutINS5_IJNSA_ILi2EEESC_SC_EEENS5_IJSC_NSA_ILi0EEESX_EEEEENS5_IJNS4_10UnderscoreES10_S10_EEEEENS4_23SM90_TMA_LOAD_MULTICASTENS4_14ComposedLayoutINS4_7SwizzleILi3ELi4ELi3EEENS4_18smem_ptr_flag_bitsILi16EEENSU_INS5_IJNSA_ILi8EEESH_EEENS5_IJSH_SC_EEEEEEEvNS4_8identityES13_S1D_vS1E_EENS_8epilogue10collective6detail29Sm90TmaWarpSpecializedAdapterINS1H_15DefaultEpilogueISJ_SK_SK_NS1G_6thread17LinearCombinationISJ_Li1EffLNS1L_9ScaleType4KindE0ELNS_15FloatRoundStyleE2ESJ_EENS1_15EpilogueDefaultEEEEEvvEEEEvNT_6ParamsE)
        /*0348*/ 	.short	0x0210
        /*034a*/ 	.short	0x0470


	//----- nvinfo : EIATTR_SW_WAR
	.align		4
.L_43:
        /*034c*/ 	.byte	0x04, 0x36
        /*034e*/ 	.short	(.L_45 - .L_44)
.L_44:
        /*0350*/ 	.word	0x00000008
.L_45:


//--------------------- .nv.callgraph             --------------------------
	.section	.nv.callgraph,"",@"SHT_CUDA_CALLGRAPH"
	.align	4
	.sectionentsize	8
	.align		4
        /*0000*/ 	.word	0x00000000
	.align		4
        /*0004*/ 	.word	0xffffffff
	.align		4
        /*0008*/ 	.word	index@(_ZN7cutlass13device_kernelINS_4gemm6kernel13GemmUniversalIN4cute5tupleIJiiiiEEENS1_10collective13CollectiveMmaINS1_34MainloopSm90TmaGmmaWarpSpecializedILi7ENS5_IJNS4_1CILi4EEESB_NSA_ILi1EEEEEENS1_35KernelTmaWarpSpecializedCooperativeEEENS5_IJNSA_ILi128EEESG_NSA_ILi64EEEEEENS_6half_tENS5_IJlSC_lEEESJ_SK_NS4_8TiledMMAINS4_8MMA_AtomIJNS4_4SM904GMMA26MMA_64x128x16_F32F16F16_SSILNSO_5MajorE0ELSQ_0ELNSO_7ScaleInE1ELSR_1EEEEEENS4_6LayoutINS5_IJNSA_ILi2EEESC_SC_EEENS5_IJSC_NSA_ILi0EEESX_EEEEENS5_IJNS4_10UnderscoreES10_S10_EEEEENS4_23SM90_TMA_LOAD_MULTICASTENS4_14ComposedLayoutINS4_7SwizzleILi3ELi4ELi3EEENS4_18smem_ptr_flag_bitsILi16EEENSU_INS5_IJNSA_ILi8EEESH_EEENS5_IJSH_SC_EEEEEEEvNS4_8identityES13_S1D_vS1E_EENS_8epilogue10collective6detail29Sm90TmaWarpSpecializedAdapterINS1H_15DefaultEpilogueISJ_SK_SK_NS1G_6thread17LinearCombinationISJ_Li1EffLNS1L_9ScaleType4KindE0ELNS_15FloatRoundStyleE2ESJ_EENS1_15EpilogueDefaultEEEEEvvEEEEvNT_6ParamsE)
	.align		4
        /*000c*/ 	.word	index@(__assertfail)
	.align		4
        /*0010*/ 	.word	0x00000000
	.align		4
        /*0014*/ 	.word	0xfffffffe
	.align		4
        /*0018*/ 	.word	0x00000000
	.align		4
        /*001c*/ 	.word	0xfffffffd
	.align		4
        /*0020*/ 	.word	0x00000000
	.align		4
        /*0024*/ 	.word	0xfffffffc


//--------------------- .nv.constant4             --------------------------
	.section	.nv.constant4,"a",@progbits
	.align	8
	.align		8
.nv.constant4:
        /*0000*/ 	.dword	__assertfail
	.align		8
        /*0008*/ 	.dword	__unnamed_1
	.align		8
        /*0010*/ 	.dword	_ZN40_INTERNAL_51a9081f_4_k_cu_88445719_217854cuda3std3__45__cpo5beginE
	.align		8
        /*0018*/ 	.dword	_ZN40_INTERNAL_51a9081f_4_k_cu_88445719_217854cuda3std3__45__cpo3endE
	.align		8
        /*0020*/ 	.dword	_ZN40_INTERNAL_51a9081f_4_k_cu_88445719_217854cuda3std3__45__cpo6cbeginE
	.align		8
        /*0028*/ 	.dword	_ZN40_INTERNAL_51a9081f_4_k_cu_88445719_217854cuda3std3__45__cpo4cendE
	.align		8
        /*0030*/ 	.dword	_ZN40_INTERNAL_51a9081f_4_k_cu_88445719_217854cuda3std3__442_GLOBAL__N__51a9081f_4_k_cu_88445719_217856ignoreE
	.align		8
        /*0038*/ 	.dword	_ZN40_INTERNAL_51a9081f_4_k_cu_88445719_217854cuda3std3__419piecewise_constructE
	.align		8
        /*0040*/ 	.dword	_ZN40_INTERNAL_51a9081f_4_k_cu_88445719_217854cuda3std3__48in_placeE
	.align		8
        /*0048*/ 	.dword	_ZN40_INTERNAL_51a9081f_4_k_cu_88445719_217854cuda3std6ranges3__45__cpo4swapE
	.align		8
        /*0050*/ 	.dword	_ZN40_INTERNAL_51a9081f_4_k_cu_88445719_217854cuda3std6ranges3__45__cpo9iter_moveE
	.align		8
        /*0058*/ 	.dword	_ZN40_INTERNAL_51a9081f_4_k_cu_88445719_217854cute7productE
	.align		8
        /*0060*/ 	.dword	_ZN40_INTERNAL_51a9081f_4_k_cu_88445719_217854cute1_E
	.align		8
        /*0068*/ 	.dword	$str$22
	.align		8
        /*0070*/ 	.dword	$str$23


//--------------------- .text._ZN7cutlass13device_kernelINS_4gemm6kernel13GemmUniversalIN4cute5tupleIJiiiiEEENS1_10collective13CollectiveMmaINS1_34MainloopSm90TmaGmmaWarpSpecializedILi7ENS5_IJNS4_1CILi4EEESB_NSA_ILi1EEEEEENS1_35KernelTmaWarpSpecializedCooperativeEEENS5_IJNSA_ILi128EEESG_NSA_ILi64EEEEEENS_6half_tENS5_IJlSC_lEEESJ_SK_NS4_8TiledMMAINS4_8MMA_AtomIJNS4_4SM904GMMA26MMA_64x128x16_F32F16F16_SSILNSO_5MajorE0ELSQ_0ELNSO_7ScaleInE1ELSR_1EEEEEENS4_6LayoutINS5_IJNSA_ILi2EEESC_SC_EEENS5_IJSC_NSA_ILi0EEESX_EEEEENS5_IJNS4_10UnderscoreES10_S10_EEEEENS4_23SM90_TMA_LOAD_MULTICASTENS4_14ComposedLayoutINS4_7SwizzleILi3ELi4ELi3EEENS4_18smem_ptr_flag_bitsILi16EEENSU_INS5_IJNSA_ILi8EEESH_EEENS5_IJSH_SC_EEEEEEEvNS4_8identityES13_S1D_vS1E_EENS_8epilogue10collective6detail29Sm90TmaWarpSpecializedAdapterINS1H_15DefaultEpilogueISJ_SK_SK_NS1G_6thread17LinearCombinationISJ_Li1EffLNS1L_9ScaleType4KindE0ELNS_15FloatRoundStyleE2ESJ_EENS1_15EpilogueDefaultEEEEEvvEEEEvNT_6ParamsE --------------------------
	.section	.text._ZN7cutlass13device_kernelINS_4gemm6kernel13GemmUniversalIN4cute5tupleIJiiiiEEENS1_10collective13CollectiveMmaINS1_34MainloopSm90TmaGmmaWarpSpecializedILi7ENS5_IJNS4_1CILi4EEESB_NSA_ILi1EEEEEENS1_35KernelTmaWarpSpecializedCooperativeEEENS5_IJNSA_ILi128EEESG_NSA_ILi64EEEEEENS_6half_tENS5_IJlSC_lEEESJ_SK_NS4_8TiledMMAINS4_8MMA_AtomIJNS4_4SM904GMMA26MMA_64x128x16_F32F16F16_SSILNSO_5MajorE0ELSQ_0ELNSO_7ScaleInE1ELSR_1EEEEEENS4_6LayoutINS5_IJNSA_ILi2EEESC_SC_EEENS5_IJSC_NSA_ILi0EEESX_EEEEENS5_IJNS4_10UnderscoreES10_S10_EEEEENS4_23SM90_TMA_LOAD_MULTICASTENS4_14ComposedLayoutINS4_7SwizzleILi3ELi4ELi3EEENS4_18smem_ptr_flag_bitsILi16EEENSU_INS5_IJNSA_ILi8EEESH_EEENS5_IJSH_SC_EEEEEEEvNS4_8identityES13_S1D_vS1E_EENS_8epilogue10collective6detail29Sm90TmaWarpSpecializedAdapterINS1H_15DefaultEpilogueISJ_SK_SK_NS1G_6thread17LinearCombinationISJ_Li1EffLNS1L_9ScaleType4KindE0ELNS_15FloatRoundStyleE2ESJ_EENS1_15EpilogueDefaultEEEEEvvEEEEvNT_6ParamsE,"ax",@progbits
	.align	128
.text._ZN7cutlass13device_kernelINS_4gemm6kernel13GemmUniversalIN4cute5tupleIJiiiiEEENS1_10collective13CollectiveMmaINS1_34MainloopSm90TmaGmmaWarpSpecializedILi7ENS5_IJNS4_1CILi4EEESB_NSA_ILi1EEEEEENS1_35KernelTmaWarpSpecializedCooperativeEEENS5_IJNSA_ILi128EEESG_NSA_ILi64EEEEEENS_6half_tENS5_IJlSC_lEEESJ_SK_NS4_8TiledMMAINS4_8MMA_AtomIJNS4_4SM904GMMA26MMA_64x128x16_F32F16F16_SSILNSO_5MajorE0ELSQ_0ELNSO_7ScaleInE1ELSR_1EEEEEENS4_6LayoutINS5_IJNSA_ILi2EEESC_SC_EEENS5_IJSC_NSA_ILi0EEESX_EEEEENS5_IJNS4_10UnderscoreES10_S10_EEEEENS4_23SM90_TMA_LOAD_MULTICASTENS4_14ComposedLayoutINS4_7SwizzleILi3ELi4ELi3EEENS4_18smem_ptr_flag_bitsILi16EEENSU_INS5_IJNSA_ILi8EEESH_EEENS5_IJSH_SC_EEEEEEEvNS4_8identityES13_S1D_vS1E_EENS_8epilogue10collective6detail29Sm90TmaWarpSpecializedAdapterINS1H_15DefaultEpilogueISJ_SK_SK_NS1G_6thread17LinearCombinationISJ_Li1EffLNS1L_9ScaleType4KindE0ELNS_15FloatRoundStyleE2ESJ_EENS1_15EpilogueDefaultEEEEEvvEEEEvNT_6ParamsE:
        .type           _ZN7cutlass13device_kernelINS_4gemm6kernel13GemmUniversalIN4cute5tupleIJiiiiEEENS1_10collective13CollectiveMmaINS1_34MainloopSm90TmaGmmaWarpSpecializedILi7ENS5_IJNS4_1CILi4EEESB_NSA_ILi1EEEEEENS1_35KernelTmaWarpSpecializedCooperativeEEENS5_IJNSA_ILi128EEESG_NSA_ILi64EEEEEENS_6half_tENS5_IJlSC_lEEESJ_SK_NS4_8TiledMMAINS4_8MMA_AtomIJNS4_4SM904GMMA26MMA_64x128x16_F32F16F16_SSILNSO_5MajorE0ELSQ_0ELNSO_7ScaleInE1ELSR_1EEEEEENS4_6LayoutINS5_IJNSA_ILi2EEESC_SC_EEENS5_IJSC_NSA_ILi0EEESX_EEEEENS5_IJNS4_10UnderscoreES10_S10_EEEEENS4_23SM90_TMA_LOAD_MULTICASTENS4_14ComposedLayoutINS4_7SwizzleILi3ELi4ELi3EEENS4_18smem_ptr_flag_bitsILi16EEENSU_INS5_IJNSA_ILi8EEESH_EEENS5_IJSH_SC_EEEEEEEvNS4_8identityES13_S1D_vS1E_EENS_8epilogue10collective6detail29Sm90TmaWarpSpecializedAdapterINS1H_15DefaultEpilogueISJ_SK_SK_NS1G_6thread17LinearCombinationISJ_Li1EffLNS1L_9ScaleType4KindE0ELNS_15FloatRoundStyleE2ESJ_EENS1_15EpilogueDefaultEEEEEvvEEEEvNT_6ParamsE,@function
        .size           _ZN7cutlass13device_kernelINS_4gemm6kernel13GemmUniversalIN4cute5tupleIJiiiiEEENS1_10collective13CollectiveMmaINS1_34MainloopSm90TmaGmmaWarpSpecializedILi7ENS5_IJNS4_1CILi4EEESB_NSA_ILi1EEEEEENS1_35KernelTmaWarpSpecializedCooperativeEEENS5_IJNSA_ILi128EEESG_NSA_ILi64EEEEEENS_6half_tENS5_IJlSC_lEEESJ_SK_NS4_8TiledMMAINS4_8MMA_AtomIJNS4_4SM904GMMA26MMA_64x128x16_F32F16F16_SSILNSO_5MajorE0ELSQ_0ELNSO_7ScaleInE1ELSR_1EEEEEENS4_6LayoutINS5_IJNSA_ILi2EEESC_SC_EEENS5_IJSC_NSA_ILi0EEESX_EEEEENS5_IJNS4_10UnderscoreES10_S10_EEEEENS4_23SM90_TMA_LOAD_MULTICASTENS4_14ComposedLayoutINS4_7SwizzleILi3ELi4ELi3EEENS4_18smem_ptr_flag_bitsILi16EEENSU_INS5_IJNSA_ILi8EEESH_EEENS5_IJSH_SC_EEEEEEEvNS4_8identityES13_S1D_vS1E_EENS_8epilogue10collective6detail29Sm90TmaWarpSpecializedAdapterINS1H_15DefaultEpilogueISJ_SK_SK_NS1G_6thread17LinearCombinationISJ_Li1EffLNS1L_9ScaleType4KindE0ELNS_15FloatRoundStyleE2ESJ_EENS1_15EpilogueDefaultEEEEEvvEEEEvNT_6ParamsE,(.L_x_205 - _ZN7cutlass13device_kernelINS_4gemm6kernel13GemmUniversalIN4cute5tupleIJiiiiEEENS1_10collective13CollectiveMmaINS1_34MainloopSm90TmaGmmaWarpSpecializedILi7ENS5_IJNS4_1CILi4EEESB_NSA_ILi1EEEEEENS1_35KernelTmaWarpSpecializedCooperativeEEENS5_IJNSA_ILi128EEESG_NSA_ILi64EEEEEENS_6half_tENS5_IJlSC_lEEESJ_SK_NS4_8TiledMMAINS4_8MMA_AtomIJNS4_4SM904GMMA26MMA_64x128x16_F32F16F16_SSILNSO_5MajorE0ELSQ_0ELNSO_7ScaleInE1ELSR_1EEEEEENS4_6LayoutINS5_IJNSA_ILi2EEESC_SC_EEENS5_IJSC_NSA_ILi0EEESX_EEEEENS5_IJNS4_10UnderscoreES10_S10_EEEEENS4_23SM90_TMA_LOAD_MULTICASTENS4_14ComposedLayoutINS4_7SwizzleILi3ELi4ELi3EEENS4_18smem_ptr_flag_bitsILi16EEENSU_INS5_IJNSA_ILi8EEESH_EEENS5_IJSH_SC_EEEEEEEvNS4_8identityES13_S1D_vS1E_EENS_8epilogue10collective6detail29Sm90TmaWarpSpecializedAdapterINS1H_15DefaultEpilogueISJ_SK_SK_NS1G_6thread17LinearCombinationISJ_Li1EffLNS1L_9ScaleType4KindE0ELNS_15FloatRoundStyleE2ESJ_EENS1_15EpilogueDefaultEEEEEvvEEEEvNT_6ParamsE)
        .other          _ZN7cutlass13device_kernelINS_4gemm6kernel13GemmUniversalIN4cute5tupleIJiiiiEEENS1_10collective13CollectiveMmaINS1_34MainloopSm90TmaGmmaWarpSpecializedILi7ENS5_IJNS4_1CILi4EEESB_NSA_ILi1EEEEEENS1_35KernelTmaWarpSpecializedCooperativeEEENS5_IJNSA_ILi128EEESG_NSA_ILi64EEEEEENS_6half_tENS5_IJlSC_lEEESJ_SK_NS4_8TiledMMAINS4_8MMA_AtomIJNS4_4SM904GMMA26MMA_64x128x16_F32F16F16_SSILNSO_5MajorE0ELSQ_0ELNSO_7ScaleInE1ELSR_1EEEEEENS4_6LayoutINS5_IJNSA_ILi2EEESC_SC_EEENS5_IJSC_NSA_ILi0EEESX_EEEEENS5_IJNS4_10UnderscoreES10_S10_EEEEENS4_23SM90_TMA_LOAD_MULTICASTENS4_14ComposedLayoutINS4_7SwizzleILi3ELi4ELi3EEENS4_18smem_ptr_flag_bitsILi16EEENSU_INS5_IJNSA_ILi8EEESH_EEENS5_IJSH_SC_EEEEEEEvNS4_8identityES13_S1D_vS1E_EENS_8epilogue10collective6detail29Sm90TmaWarpSpecializedAdapterINS1H_15DefaultEpilogueISJ_SK_SK_NS1G_6thread17LinearCombinationISJ_Li1EffLNS1L_9ScaleType4KindE0ELNS_15FloatRoundStyleE2ESJ_EENS1_15EpilogueDefaultEEEEEvvEEEEvNT_6ParamsE,@"STO_CUDA_ENTRY STV_DEFAULT"
_ZN7cutlass13device_kernelINS_4gemm6kernel13GemmUniversalIN4cute5tupleIJiiiiEEENS1_10collective13CollectiveMmaINS1_34MainloopSm90TmaGmmaWarpSpecializedILi7ENS5_IJNS4_1CILi4EEESB_NSA_ILi1EEEEEENS1_35KernelTmaWarpSpecializedCooperativeEEENS5_IJNSA_ILi128EEESG_NSA_ILi64EEEEEENS_6half_tENS5_IJlSC_lEEESJ_SK_NS4_8TiledMMAINS4_8MMA_AtomIJNS4_4SM904GMMA26MMA_64x128x16_F32F16F16_SSILNSO_5MajorE0ELSQ_0ELNSO_7ScaleInE1ELSR_1EEEEEENS4_6LayoutINS5_IJNSA_ILi2EEESC_SC_EEENS5_IJSC_NSA_ILi0EEESX_EEEEENS5_IJNS4_10UnderscoreES10_S10_EEEEENS4_23SM90_TMA_LOAD_MULTICASTENS4_14ComposedLayoutINS4_7SwizzleILi3ELi4ELi3EEENS4_18smem_ptr_flag_bitsILi16EEENSU_INS5_IJNSA_ILi8EEESH_EEENS5_IJSH_SC_EEEEEEEvNS4_8identityES13_S1D_vS1E_EENS_8epilogue10collective6detail29Sm90TmaWarpSpecializedAdapterINS1H_15DefaultEpilogueISJ_SK_SK_NS1G_6thread17LinearCombinationISJ_Li1EffLNS1L_9ScaleType4KindE0ELNS_15FloatRoundStyleE2ESJ_EENS1_15EpilogueDefaultEEEEEvvEEEEvNT_6ParamsE:
[----:B------:R-:W0:Y:S01]  /*0000*/  LDC R1, c[0x0][0x28] ;  /* 0x00000a00ff017b82 */ /* 0x000e220000000800 */
[----:B------:R-:W1:Y:S01]  /*0010*/  S2R R95, SR_TID.X ;  /* 0x00000000005f7919 */ /* 0x000e620000002100 */
[----:B------:R-:W-:Y:S01]  /*0020*/  ELECT P0, URZ, PT ;  /* 0x00000000003f782f */ /* 0x000fe20003800000 */
[----:B------:R-:W-:Y:S01]  /*0030*/  BSSY B0, `(.L_x_0) ;  /* 0x000000f000007945 */ /* 0x000fe20003800000 */
[--C-:B-1----:R-:W-:Y:S02]  /*0040*/  SHF.R.U32.HI R0, RZ, 0x5, R95.reuse ;  /* 0x00000005ff007819 */ /* 0x102fe4000001165f */
[----:B------:R-:W-:-:S03]  /*0050*/  SHF.R.U32.HI R7, RZ, 0x7, R95 ;  /* 0x00000007ff077819 */ /* 0x000fc6000001165f */
[----:B------:R-:W1:Y:S04]  /*0060*/  SHFL.IDX PT, R3, R0, RZ, 0x1f ;  /* 0x00001fff00037589 */ /* 0x000e6800000e0000 */
[----:B------:R2:W3:Y:S01]  /*0070*/  SHFL.IDX PT, R2, R7, RZ, 0x1f ;  /* 0x00001fff07027589 */ /* 0x0004e200000e0000 */
[----:B-1----:R-:W-:-:S13]  /*0080*/  ISETP.NE.OR P0, PT, R3, RZ, !P0 ;  /* 0x000000ff0300720c */ /* 0x002fda0004705670 */
[----:B0-23--:R-:W-:Y:S05]  /*0090*/  @P0 BRA `(.L_x_1) ;  /* 0x0000000000200947 */ /* 0x00dfea0003800000 */
[----:B------:R-:W-:Y:S02]  /*00a0*/  ULDC.64 UR4, c[0x0][0x198] ;  /* 0x0000660000047ab9 */ /* 0x000fe40000000a00 */
[----:B------:R-:W-:Y:S02]  /*00b0*/  UIADD3 UR6, UP0, UR4, 0xf0, URZ ;  /* 0x000000f004067890 */ /* 0x000fe4000ff1e03f */
[----:B------:R-:W-:Y:S02]  /*00c0*/  UIADD3 UR4, UP1, UR4, 0x1f0, URZ ;  /* 0x000001f004047890 */ /* 0x000fe4000ff3e03f */
[----:B------:R-:W-:Y:S02]  /*00d0*/  UIADD3.X UR7, URZ, UR5, URZ, UP0, !UPT ;  /* 0x000000053f077290 */ /* 0x000fe400087fe43f */
[----:B------:R-:W-:-:S07]  /*00e0*/  UIADD3.X UR5, URZ, UR5, URZ, UP1, !UPT ;  /* 0x000000053f057290 */ /* 0x000fce0008ffe43f */
[----:B------:R0:W-:Y:S02]  /*00f0*/  UTMACCTL.PF [UR6] ;  /* 0x00000000060079b9 */ /* 0x0001e40008040000 */
[----:B------:R0:W-:Y:S02]  /*0100*/  UTMACCTL.PF [UR4] ;  /* 0x00000000040079b9 */ /* 0x0001e40008040000 */
[----:B0-----:R-:W-:Y:S01]  /*0110*/  NOP ;  /* 0x0000000000007918 */ /* 0x001fe20000000000 */
.L_x_1:
[----:B------:R-:W-:Y:S05]  /*0120*/  BSYNC B0 ;  /* 0x0000000000007941 */ /* 0x000fea0003800000 */
.L_x_0:
[----:B------:R-:W0:Y:S01]  /*0130*/  SHFL.IDX PT, R5, R0, RZ, 0x1f ;  /* 0x00001fff00057589 */ /* 0x000e2200000e0000 */
[----:B------:R-:W-:-:S04]  /*0140*/  SHF.R.S32.HI R4, RZ, 0x1f, R95 ;  /* 0x0000001fff047819 */ /* 0x000fc8000001145f */
[----:B------:R-:W-:Y:S02]  /*0150*/  LEA.HI R4, R4, R95, RZ, 0x7 ;  /* 0x0000005f04047211 */ /* 0x000fe400078f38ff */
[----:B0-----:R-:W-:-:S13]  /*0160*/  ISETP.NE.AND P0, PT, R5, RZ, PT ;  /* 0x000000ff0500720c */ /* 0x001fda0003f05270 */
[----:B------:R-:W-:Y:S05]  /*0170*/  @P0 BRA `(.L_x_2) ;  /* 0x0000000000700947 */ /* 0x000fea0003800000 */
[----:B------:R-:W0:Y:S01]  /*0180*/  S2UR UR8, SR_CgaCtaId ;  /* 0x00000000000879c3 */ /* 0x000e220000008800 */
[----:B------:R-:W-:Y:S01]  /*0190*/  UMOV UR4, 0x400 ;  /* 0x0000040000047882 */ /* 0x000fe20000000000 */
[----:B------:R-:W-:Y:S01]  /*01a0*/  UMOV UR5, 0x1 ;  /* 0x0000000100057882 */ /* 0x000fe20000000000 */
[----:B------:R-:W-:Y:S01]  /*01b0*/  UMOV UR6, 0xe ;  /* 0x0000000e00067882 */ /* 0x000fe20000000000 */
[----:B------:R-:W-:Y:S01]  /*01c0*/  ELECT P0, URZ, PT ;  /* 0x00000000003f782f */ /* 0x000fe20003800000 */
[----:B------:R-:W-:-:S04]  /*01d0*/  UIADD3 UR6, -UR6, 0x100000, URZ ;  /* 0x0010000006067890 */ /* 0x000fc8000fffe13f */
[----:B------:R-:W-:Y:S02]  /*01e0*/  USHF.L.U32 UR7, UR6, 0xb, URZ ;  /* 0x0000000b06077899 */ /* 0x000fe4000800063f */
[----:B------:R-:W-:Y:S02]  /*01f0*/  USHF.L.U32 UR6, UR6, 0x1, URZ ;  /* 0x0000000106067899 */ /* 0x000fe4000800063f */
[----:B0-----:R-:W-:Y:S02]  /*0200*/  ULEA UR8, UR8, UR4, 0x18 ;  /* 0x0000000408087291 */ /* 0x001fe4000f8ec03f */
[----:B------:R-:W-:-:S04]  /*0210*/  UIADD3 UR4, -UR5, 0x100000, URZ ;  /* 0x0010000005047890 */ /* 0x000fc8000fffe13f */
[----:B------:R-:W-:Y:S02]  /*0220*/  USHF.L.U32 UR5, UR4, 0xb, URZ ;  /* 0x0000000b04057899 */ /* 0x000fe4000800063f */
[----:B------:R-:W-:Y:S01]  /*0230*/  USHF.L.U32 UR4, UR4, 0x1, URZ ;  /* 0x0000000104047899 */ /* 0x000fe2000800063f */
[----:B------:R-:W0:Y:S11]  /*0240*/  FENCE.VIEW.ASYNC.S ;  /* 0x00000000000073c6 */ /* 0x000e360000000000 */
[----:B0-----:R0:W1:Y:S01]  /*0250*/  SYNCS.EXCH.64 URZ, [UR8], UR4 ;  /* 0x00000004083f75b2 */ /* 0x0010620008000100 */
[----:B------:R0:W2:Y:S01]  /*0260*/  SYNCS.EXCH.64 URZ, [UR8+0x38], UR6 ;  /* 0x00003806083f75b2 */ /* 0x0000a20008000100 */
[----:B------:R0:W3:Y:S01]  /*0270*/  SYNCS.EXCH.64 URZ, [UR8+0x8], UR4 ;  /* 0x00000804083f75b2 */ /* 0x0000e20008000100 */
[----:B------:R0:W4:Y:S01]  /*0280*/  SYNCS.EXCH.64 URZ, [UR8+0x40], UR6 ;  /* 0x00004006083f75b2 */ /* 0x0001220008000100 */
[----:B------:R0:W0:Y:S01]  /*0290*/  SYNCS.EXCH.64 URZ, [UR8+0x10], UR4 ;  /* 0x00001004083f75b2 */ /* 0x0000220008000100 */
        /* <DEDUP_REMOVED lines=9> */
[----:B------:R-:W-:Y:S01]  /*0330*/  NOP ;  /* 0x0000000000007918 */ /* 0x000fe20000000000 */
.L_x_2:
[----:B0-----:R-:W0:Y:S01]  /*0340*/  S2UR UR8, SR_CTAID.X ;  /* 0x00000000000879c3 */ /* 0x001e220000002500 */
[----:B------:R-:W-:Y:S01]  /*0350*/  LOP3.LUT R4, R4, 0xffffff80, RZ, 0xc0, !PT ;  /* 0xffffff8004047812 */ /* 0x000fe200078ec0ff */
[----:B------:R-:W5:Y:S01]  /*0360*/  SHFL.IDX PT, R0, R0, RZ, 0x1f ;  /* 0x00001fff00007589 */ /* 0x000f6200000e0000 */
[----:B------:R-:W-:Y:S01]  /*0370*/  SHF.R.S32.HI R10, RZ, 0x1f, R5 ;  /* 0x0000001fff0a7819 */ /* 0x000fe20000011405 */
[----:B------:R-:W-:Y:S01]  /*0380*/  ULDC UR4, c[0x0][0x150] ;  /* 0x0000540000047ab9 */ /* 0x000fe20000000800 */
[----:B------:R-:W-:Y:S01]  /*0390*/  ELECT P0, URZ, PT ;  /* 0x00000000003f782f */ /* 0x000fe20003800000 */
[----:B------:R-:W-:Y:S01]  /*03a0*/  IMAD.IADD R8, R95, 0x1, -R4 ;  /* 0x000000015f087824 */ /* 0x000fe200078e0a04 */
[----:B------:R-:W-:Y:S01]  /*03b0*/  LEA.HI R10, R10, R5, RZ, 0x2 ;  /* 0x000000050a0a7211 */ /* 0x000fe200078f10ff */
[----:B------:R-:W1:Y:S01]  /*03c0*/  S2R R4, SR_CTAID.Y ;  /* 0x0000000000047919 */ /* 0x000e620000002600 */
[----:B------:R-:W2:Y:S01]  /*03d0*/  LDC R12, c[0x0][0x144] ;  /* 0x00005100ff0c7b82 */ /* 0x000ea20000000800 */
[----:B------:R-:W-:Y:S01]  /*03e0*/  NOP ;  /* 0x0000000000007918 */ /* 0x000fe20000000000 */
[----:B------:R-:W-:Y:S01]  /*03f0*/  SHF.R.S32.HI R9, RZ, 0x1f, R8 ;  /* 0x0000001fff097819 */ /* 0x000fe20000011408 */
[----:B------:R-:W-:Y:S01]  /*0400*/  NOP ;  /* 0x0000000000007918 */ /* 0x000fe20000000000 */
[----:B------:R-:W-:Y:S01]  /*0410*/  LOP3.LUT R10, R10, 0x3ffffffc, RZ, 0xc0, !PT ;  /* 0x3ffffffc0a0a7812 */ /* 0x000fe200078ec0ff */
[----:B------:R-:W-:Y:S01]  /*0420*/  IMAD.MOV.U32 R22, RZ, RZ, 0x1 ;  /* 0x00000001ff167424 */ /* 0x000fe200078e00ff */
[----:B------:R-:W-:-:S02]  /*0430*/  LEA.HI R9, R9, R8, RZ, 0x3 ;  /* 0x0000000809097211 */ /* 0x000fc400078f18ff */
[----:B------:R-:W3:Y:S01]  /*0440*/  LDC R13, c[0x0][0x140] ;  /* 0x00005000ff0d7b82 */ /* 0x000ee20000000800 */
[----:B------:R-:W-:Y:S01]  /*0450*/  IMAD.IADD R10, R5, 0x1, -R10 ;  /* 0x00000001050a7824 */ /* 0x000fe200078e0a0a */
[--C-:B------:R-:W-:Y:S02]  /*0460*/  SHF.R.S32.HI R6, RZ, 0x3, R9.reuse ;  /* 0x00000003ff067819 */ /* 0x100fe40000011409 */
[----:B------:R-:W-:Y:S02]  /*0470*/  SHF.R.S32.HI R9, RZ, 0x1f, R9 ;  /* 0x0000001fff097819 */ /* 0x000fe40000011409 */
[----:B------:R-:W-:Y:S02]  /*0480*/  ISETP.NE.AND P3, PT, R2, RZ, PT ;  /* 0x000000ff0200720c */ /* 0x000fe40003f65270 */
[----:B0-----:R-:W-:Y:S02]  /*0490*/  I2FP.F32.U32 R11, UR8 ;  /* 0x00000008000b7c45 */ /* 0x001fe40008201000 */
[----:B------:R-:W-:-:S02]  /*04a0*/  LEA.HI R9, R9, R6, RZ, 0x2 ;  /* 0x0000000609097211 */ /* 0x000fc400078f10ff */
[----:B-----5:R-:W-:Y:S01]  /*04b0*/  ISETP.NE.OR P0, PT, R0, RZ, !P0 ;  /* 0x000000ff0000720c */ /* 0x020fe20004705670 */
[----:B------:R-:W-:Y:S01]  /*04c0*/  FMUL R11, R11, UR4 ;  /* 0x000000040b0b7c20 */ /* 0x000fe20008400000 */
[----:B------:R-:W-:Y:S01]  /*04d0*/  LOP3.LUT R9, R9, 0xfffffffc, RZ, 0xc0, !PT ;  /* 0xfffffffc09097812 */ /* 0x000fe200078ec0ff */
[----:B------:R-:W-:Y:S01]  /*04e0*/  ULDC UR4, c[0x0][0x154] ;  /* 0x0000550000047ab9 */ /* 0x000fe20000000800 */
[----:B------:R-:W-:-:S03]  /*04f0*/  SHF.R.S32.HI R0, RZ, 0x1f, R3 ;  /* 0x0000001fff007819 */ /* 0x000fc60000011403 */
[----:B------:R-:W0:Y:S01]  /*0500*/  F2I.U32.TRUNC.NTZ R11, R11 ;  /* 0x0000000b000b7305 */ /* 0x000e22000020f000 */
[----:B------:R-:W-:Y:S01]  /*0510*/  IMAD.IADD R9, R6, 0x1, -R9 ;  /* 0x0000000106097824 */ /* 0x000fe200078e0a09 */
[----:B------:R-:W-:-:S03]  /*0520*/  LEA.HI R0, R0, R3, RZ, 0x2 ;  /* 0x0000000300007211 */ /* 0x000fc600078f10ff */
[----:B------:R-:W-:Y:S01]  /*0530*/  IMAD R10, R10, 0x4, R9 ;  /* 0x000000040a0a7824 */ /* 0x000fe200078e0209 */
[----:B------:R-:W-:Y:S01]  /*0540*/  VOTEU.ALL UP0, P0 ;  /* 0x00000000003f7886 */ /* 0x000fe20000000000 */
[----:B------:R-:W-:Y:S01]  /*0550*/  LOP3.LUT R0, R0, 0xfffffffc, RZ, 0xc0, !PT ;  /* 0xfffffffc00007812 */ /* 0x000fe200078ec0ff */
[----:B------:R-:W-:Y:S01]  /*0560*/  VOTEU.ALL UP1, P0 ;  /* 0x00000000003f7886 */ /* 0x000fe20000020000 */
[C---:B------:R-:W-:Y:S01]  /*0570*/  IMAD.SHL.U32 R19, R10.reuse, 0x4, RZ ;  /* 0x000000040a137824 */ /* 0x040fe200078e00ff */
[----:B------:R-:W-:Y:S01]  /*0580*/  SHF.R.S32.HI R9, RZ, 0x1f, R10 ;  /* 0x0000001fff097819 */ /* 0x000fe2000001140a */
[----:B------:R-:W5:Y:S01]  /*0590*/  @!UP0 S2UR UR7, SR_CgaCtaId ;  /* 0x00000000000789c3 */ /* 0x000f620000008800 */
[----:B------:R-:W-:Y:S01]  /*05a0*/  IMAD.IADD R3, R3, 0x1, -R0 ;  /* 0x0000000103037824 */ /* 0x000fe200078e0a00 */
[----:B------:R-:W-:Y:S01]  /*05b0*/  @!UP0 UMOV UR6, 0x400 ;  /* 0x0000040000068882 */ /* 0x000fe20000000000 */
[----:B------:R-:W-:Y:S01]  /*05c0*/  LEA.HI R9, R9, R10, RZ, 0x2 ;  /* 0x0000000a09097211 */ /* 0x000fe200078f10ff */
[----:B0-----:R-:W-:Y:S01]  /*05d0*/  IMAD.MOV R15, RZ, RZ, -R11 ;  /* 0x000000ffff0f7224 */ /* 0x001fe200078e0a0b */
[----:B------:R-:W-:-:S02]  /*05e0*/  LOP3.LUT R19, R10, 0xc, R19, 0x78, !PT ;  /* 0x0000000c0a137812 */ /* 0x000fc400078e7813 */
[----:B------:R-:W-:Y:S01]  /*05f0*/  LOP3.LUT R11, R9, 0xfffffffc, RZ, 0xc0, !PT ;  /* 0xfffffffc090b7812 */ /* 0x000fe200078ec0ff */
[----:B--2---:R-:W-:Y:S01]  /*0600*/  IMAD R6, R12, R15, UR8 ;  /* 0x000000080c067e24 */ /* 0x004fe2000f8e020f */
[----:B-1----:R-:W-:Y:S01]  /*0610*/  I2FP.F32.U32 R12, R4 ;  /* 0x00000004000c7245 */ /* 0x002fe20000201000 */
[----:B------:R-:W0:Y:S01]  /*0620*/  LDC R9, c[0x0][0x148] ;  /* 0x00005200ff097b82 */ /* 0x000e220000000800 */
[----:B------:R-:W-:Y:S01]  /*0630*/  ISETP.NE.AND P1, PT, R3, 0x3, PT ;  /* 0x000000030300780c */ /* 0x000fe20003f25270 */
[----:B------:R-:W-:Y:S01]  /*0640*/  IMAD.IADD R11, R10, 0x1, -R11 ;  /* 0x000000010a0b7824 */ /* 0x000fe200078e0a0b */
[----:B---3--:R-:W-:Y:S01]  /*0650*/  ISETP.EQ.U32.AND P2, PT, R13, 0x1, PT ;  /* 0x000000010d00780c */ /* 0x008fe20003f42070 */
[----:B------:R-:W-:Y:S01]  /*0660*/  FMUL R12, R12, UR4 ;  /* 0x000000040c0c7c20 */ /* 0x000fe20008400000 */
[----:B------:R-:W-:Y:S01]  /*0670*/  UMOV UR4, 0x20 ;  /* 0x0000002000047882 */ /* 0x000fe20000000000 */
[----:B------:R-:W-:Y:S01]  /*0680*/  ISETP.EQ.OR P1, PT, R3, RZ, !P1 ;  /* 0x000000ff0300720c */ /* 0x000fe20004f22670 */
[----:B------:R-:W-:-:S04]  /*0690*/  @!UP0 UIADD3 UR4, -UR4, 0x100000, URZ ;  /* 0x0010000004048890 */ /* 0x000fc8000fffe13f */
[----:B------:R-:W-:Y:S02]  /*06a0*/  @!UP0 USHF.L.U32 UR5, UR4, 0xb, URZ ;  /* 0x0000000b04058899 */ /* 0x000fe4000800063f */
[----:B------:R-:W-:Y:S01]  /*06b0*/  @!UP0 USHF.L.U32 UR4, UR4, 0x1, URZ ;  /* 0x0000000104048899 */ /* 0x000fe2000800063f */
[----:B------:R-:W-:Y:S01]  /*06c0*/  ISETP.NE.AND P4, PT, R11, R6, PT ;  /* 0x000000060b00720c */ /* 0x000fe20003f85270 */
[----:B------:R-:W1:Y:S01]  /*06d0*/  F2I.U32.TRUNC.NTZ R12, R12 ;  /* 0x0000000c000c7305 */ /* 0x000e62000020f000 */
[----:B------:R-:W-:Y:S01]  /*06e0*/  ISETP.EQ.AND P1, PT, R2, RZ, P1 ;  /* 0x000000ff0200720c */ /* 0x000fe20000f22270 */
[----:B-----5:R-:W-:-:S03]  /*06f0*/  @!UP0 ULEA UR6, UR7, UR6, 0x18 ;  /* 0x0000000607068291 */ /* 0x020fc6000f8ec03f */
[----:B------:R-:W-:Y:S01]  /*0700*/  SEL R18, RZ, 0x1, !P1 ;  /* 0x00000001ff127807 */ /* 0x000fe20004800000 */
[----:B------:R-:W-:Y:S01]  /*0710*/  VOTEU.ALL UP0, P0 ;  /* 0x00000000003f7886 */ /* 0x000fe20000000000 */
[----:B------:R-:W-:Y:S01]  /*0720*/  LOP3.LUT P0, RZ, R8, 0x7, RZ, 0xc0, !PT ;  /* 0x0000000708ff7812 */ /* 0x000fe2000780c0ff */
[----:B------:R-:W-:-:S04]  /*0730*/  VIADD R8, R2, 0xffffffff ;  /* 0xffffffff02087836 */ /* 0x000fc80000000000 */
[----:B------:R-:W-:Y:S02]  /*0740*/  @P4 SHF.R.S32.HI R0, RZ, 0x1f, R19 ;  /* 0x0000001fff004819 */ /* 0x000fe40000011413 */
[----:B------:R-:W-:Y:S01]  /*0750*/  ISETP.LT.U32.AND P0, PT, R19, 0x10, !P0 ;  /* 0x000000101300780c */ /* 0x000fe20004701070 */
[----:B-1----:R-:W-:Y:S01]  /*0760*/  IMAD.MOV R23, RZ, RZ, -R12 ;  /* 0x000000ffff177224 */ /* 0x002fe200078e0a0c */
[----:B------:R-:W-:Y:S01]  /*0770*/  @P4 LEA.HI R0, R0, R19, RZ, 0x2 ;  /* 0x0000001300004211 */ /* 0x000fe200078f10ff */
[----:B------:R-:W1:Y:S02]  /*0780*/  FENCE.VIEW.ASYNC.S ;  /* 0x00000000000073c6 */ /* 0x000e640000000000 */
[----:B-1----:R1:W2:Y:S01]  /*0790*/  @!UP0 SYNCS.EXCH.64 URZ, [UR6+0x80], UR4 ;  /* 0x00008004063f85b2 */ /* 0x0022a20008000100 */
[----:B------:R-:W-:Y:S01]  /*07a0*/  ISETP.GE.U32.AND P6, PT, R8, 0x2, PT ;  /* 0x000000020800780c */ /* 0x000fe20003fc6070 */
[----:B0-----:R-:W-:Y:S01]  /*07b0*/  IMAD R11, R9, R23, R4 ;  /* 0x00000017090b7224 */ /* 0x001fe200078e0204 */
[----:B------:R-:W-:-:S02]  /*07c0*/  @P4 SHF.R.S32.HI R0, RZ, 0x2, R0 ;  /* 0x00000002ff004819 */ /* 0x000fc40000011400 */
[----:B------:R-:W-:Y:S02]  /*07d0*/  SEL R18, R18, 0x2, P6 ;  /* 0x0000000212127807 */ /* 0x000fe40003000000 */
[----:B------:R-:W-:Y:S02]  /*07e0*/  @P4 ISETP.NE.AND P5, PT, R0, R11, PT ;  /* 0x0000000b0000420c */ /* 0x000fe40003fa5270 */
[----:B------:R-:W-:Y:S02]  /*07f0*/  SEL R11, RZ, 0x1, !P0 ;  /* 0x00000001ff0b7807 */ /* 0x000fe40004000000 */
[----:B------:R-:W-:Y:S02]  /*0800*/  @P4 SEL R22, RZ, 0x1, P5 ;  /* 0x00000001ff164807 */ /* 0x000fe40002800000 */
[----:B------:R-:W-:Y:S02]  /*0810*/  LOP3.LUT R0, R95, 0x7f, RZ, 0xc0, !PT ;  /* 0x0000007f5f007812 */ /* 0x000fe400078ec0ff */
[----:B------:R-:W-:Y:S01]  /*0820*/  LOP3.LUT R22, R22, R11, RZ, 0xc0, !PT ;  /* 0x0000000b16167212 */ /* 0x000fe200078ec0ff */
[----:B------:R1:W0:Y:S01]  /*0830*/  @!UP1 SYNCS.EXCH.64 URZ, [UR6+0x88], UR4 ;  /* 0x00008804063f95b2 */ /* 0x0002220008000100 */
[----:B------:R-:W-:Y:S01]  /*0840*/  NOP ;  /* 0x0000000000007918 */ /* 0x000fe20000000000 */
[----:B-12---:R-:W-:Y:S05]  /*0850*/  @!P2 BRA `(.L_x_3) ;  /* 0x000000000008a947 */ /* 0x006fea0003800000 */
[----:B0---4-:R-:W-:Y:S01]  /*0860*/  UCGABAR_ARV ;  /* 0x00000000000079c7 */ /* 0x011fe20008000000 */
[----:B------:R-:W-:Y:S05]  /*0870*/  BRA `(.L_x_4) ;  /* 0x0000000000047947 */ /* 0x000fea0003800000 */
.L_x_3:
[----:B0---4-:R-:W-:Y:S01]  /*0880*/  NOP ;  /* 0x0000000000007918 */ /* 0x011fe20000000000 */
.L_x_4:
[----:B------:R-:W0:Y:S01]  /*0890*/  LDC R2, c[0x0][0x65c] ;  /* 0x00019700ff027b82 */ /* 0x000e220000000800 */
[----:B------:R-:W-:Y:S02]  /*08a0*/  IMAD.U32 R10, RZ, RZ, UR8 ;  /* 0x00000008ff0a7e24 */ /* 0x000fe4000f8e00ff */
[----:B------:R-:W-:Y:S01]  /*08b0*/  IMAD.MOV.U32 R11, RZ, RZ, RZ ;  /* 0x000000ffff0b7224 */ /* 0x000fe200078e00ff */
[----:B0-----:R-:W-:-:S04]  /*08c0*/  ISETP.NE.AND P1, PT, R2, 0x1, PT ;  /* 0x000000010200780c */ /* 0x001fc80003f25270 */
[----:B------:R-:W-:-:S09]  /*08d0*/  P2R R5, PR, RZ, 0x2 ;  /* 0x00000002ff057803 */ /* 0x000fd20000000000 */
[----:B------:R-:W0:Y:S01]  /*08e0*/  @P1 LDC R17, c[0x0][0x10] ;  /* 0x00000400ff111b82 */ /* 0x000e220000000800 */
[----:B------:R-:W-:Y:S02]  /*08f0*/  @P1 IMAD.MOV.U32 R5, RZ, RZ, RZ ;  /* 0x000000ffff051224 */ /* 0x000fe400078e00ff */
[----:B------:R-:W-:-:S05]  /*0900*/  @P1 IMAD.MOV.U32 R15, RZ, RZ, RZ ;  /* 0x000000ffff0f1224 */ /* 0x000fca00078e00ff */
[----:B------:R-:W1:Y:S01]  /*0910*/  @!P1 LDC R13, c[0x0][0xc] ;  /* 0x00000300ff0d9b82 */ /* 0x000e620000000800 */
[----:B------:R-:W-:Y:S01]  /*0920*/  ULDC UR4, c[0x0][0xc] ;  /* 0x0000030000047ab9 */ /* 0x000fe20000000800 */
[----:B------:R-:W-:Y:S01]  /*0930*/  ULDC UR5, c[0x0][0x10] ;  /* 0x0000040000057ab9 */ /* 0x000fe20000000800 */
[----:B------:R-:W-:Y:S01]  /*0940*/  ULDC UR6, c[0x0][0x14] ;  /* 0x0000050000067ab9 */ /* 0x000fe20000000800 */
[----:B------:R-:W-:-:S04]  /*0950*/  UIMAD.WIDE.U32 UR4, UR4, UR5, URZ ;  /* 0x00000005040472a5 */ /* 0x000fc8000f8e003f */
[----:B------:R-:W-:Y:S02]  /*0960*/  UIMAD.WIDE.U32 UR36, UR4, UR6, URZ ;  /* 0x00000006042472a5 */ /* 0x000fe4000f8e003f */
[----:B------:R-:W-:-:S04]  /*0970*/  UIMAD UR42, UR5, UR6, URZ ;  /* 0x00000006052a72a4 */ /* 0x000fc8000f8e023f */
[----:B------:R-:W-:Y:S01]  /*0980*/  UIADD3 UR42, UR37, UR42, URZ ;  /* 0x0000002a252a7290 */ /* 0x000fe2000fffe03f */
[----:B0-----:R-:W-:-:S04]  /*0990*/  @P1 IMAD.WIDE.U32 R16, R17, UR8, R4 ;  /* 0x0000000811101c25 */ /* 0x001fc8000f8e0004 */
[----:B------:R-:W-:Y:S02]  /*09a0*/  @P1 IMAD.IADD R17, R17, 0x1, R15 ;  /* 0x0000000111111824 */ /* 0x000fe400078e020f */
[----:B-1----:R-:W-:-:S04]  /*09b0*/  @!P1 IMAD.WIDE.U32 R10, R4, R13, R10 ;  /* 0x0000000d040a9225 */ /* 0x002fc800078e000a */
[----:B------:R-:W-:Y:S02]  /*09c0*/  @!P1 IMAD.MOV.U32 R16, RZ, RZ, R10 ;  /* 0x000000ffff109224 */ /* 0x000fe400078e000a */
[----:B------:R-:W-:Y:S01]  /*09d0*/  @!P1 IMAD.MOV.U32 R17, RZ, RZ, R11 ;  /* 0x000000ffff119224 */ /* 0x000fe200078e000b */
[----:B------:R-:W-:Y:S06]  /*09e0*/  @!P2 BRA `(.L_x_5) ;  /* 0x00000000000ca947 */ /* 0x000fec0003800000 */
[----:B------:R-:W-:Y:S01]  /*09f0*/  UCGABAR_WAIT ;  /* 0x0000000000007dc7 */ /* 0x000fe20008000000 */
[----:B------:R-:W-:Y:S01]  /*0a00*/  CCTL.IVALL ;  /* 0x00000000ff00798f */ /* 0x000fe20002000000 */
[----:B------:R-:W-:Y:S05]  /*0a10*/  BRA `(.L_x_6) ;  /* 0x0000000000047947 */ /* 0x000fea0003800000 */
.L_x_5:
[----:B------:R-:W-:Y:S06]  /*0a20*/  BAR.SYNC.DEFER_BLOCKING 0x0 ;  /* 0x0000000000007b1d */ /* 0x000fec0000010000 */
.L_x_6:
[----:B------:R-:W-:Y:S05]  /*0a30*/  @!P3 BRA `(.L_x_7) ;  /* 0x0000005c00c4b947 */ /* 0x000fea0003800000 */
[----:B------:R-:W-:-:S13]  /*0a40*/  ISETP.GT.U32.AND P0, PT, R8, 0x1, PT ;  /* 0x000000010800780c */ /* 0x000fda0003f04070 */
[----:B------:R-:W-:Y:S05]  /*0a50*/  @P0 EXIT ;  /* 0x000000000000094d */ /* 0x000fea0003800000 */
[----:B------:R-:W-:Y:S01]  /*0a60*/  ULDC.64 UR4, c[0x0][0x650] ;  /* 0x0001940000047ab9 */ /* 0x000fe20000000a00 */
[----:B------:R-:W-:Y:S01]  /*0a70*/  PRMT R3, RZ, 0x7610, R3 ;  /* 0x00007610ff037816 */ /* 0x000fe20000000003 */
[----:B------:R-:W-:Y:S01]  /*0a80*/  IMAD.MOV.U32 R103, RZ, RZ, -0x1 ;  /* 0xffffffffff677424 */ /* 0x000fe200078e00ff */
[----:B------:R-:W-:Y:S01]  /*0a90*/  ISETP.GE.U32.AND P0, PT, R16, UR4, PT ;  /* 0x0000000410007c0c */ /* 0x000fe2000bf06070 */
[----:B------:R-:W-:Y:S02]  /*0aa0*/  IMAD.MOV.U32 R100, RZ, RZ, -0x1 ;  /* 0xffffffffff647424 */ /* 0x000fe400078e00ff */
[----:B------:R-:W-:Y:S01]  /*0ab0*/  IMAD.MOV.U32 R101, RZ, RZ, -0x1 ;  /* 0xffffffffff657424 */ /* 0x000fe200078e00ff */
[----:B------:R-:W-:-:S13]  /*0ac0*/  ISETP.GE.U32.AND.EX P0, PT, R17, UR5, PT, P0 ;  /* 0x0000000511007c0c */ /* 0x000fda000bf06100 */
[----:B------:R-:W-:Y:S05]  /*0ad0*/  @P0 BRA `(.L_x_8) ;  /* 0x0000000400280947 */ /* 0x000fea0003800000 */
[----:B------:R-:W0:Y:S01]  /*0ae0*/  LDC.64 R24, c[0x0][0x628] ;  /* 0x00018a00ff187b82 */ /* 0x000e220000000a00 */
[----:B------:R-:W-:Y:S02]  /*0af0*/  IMAD.MOV.U32 R10, RZ, RZ, R16 ;  /* 0x000000ffff0a7224 */ /* 0x000fe400078e0010 */
[----:B------:R-:W-:-:S05]  /*0b00*/  IMAD.MOV.U32 R11, RZ, RZ, R17 ;  /* 0x000000ffff0b7224 */ /* 0x000fca00078e0011 */
[----:B------:R-:W1:Y:S08]  /*0b10*/  LDC R8, c[0x0][0x630] ;  /* 0x00018c00ff087b82 */ /* 0x000e700000000800 */
[----:B------:R-:W2:Y:S01]  /*0b20*/  LDC.64 R26, c[0x0][0x620] ;  /* 0x00018800ff1a7b82 */ /* 0x000ea20000000a00 */
[----:B0-----:R-:W-:-:S04]  /*0b30*/  ISETP.NE.U32.AND P0, PT, R24, RZ, PT ;  /* 0x000000ff1800720c */ /* 0x001fc80003f05070 */
[----:B------:R-:W-:-:S13]  /*0b40*/  ISETP.NE.AND.EX P0, PT, R25, RZ, PT, P0 ;  /* 0x000000ff1900720c */ /* 0x000fda0003f05300 */
[----:B-12---:R-:W-:Y:S05]  /*0b50*/  @!P0 BRA `(.L_x_9) ;  /* 0x0000000000288947 */ /* 0x006fea0003800000 */
[----:B------:R-:W0:Y:S02]  /*0b60*/  LDC R3, c[0x0][0x634] ;  /* 0x00018d00ff037b82 */ /* 0x000e240000000800 */
[----:B0-----:R-:W-:-:S05]  /*0b70*/  IADD3 R3, P0, R16, R3, RZ ;  /* 0x0000000310037210 */ /* 0x001fca0007f1e0ff */
[----:B------:R-:W-:-:S04]  /*0b80*/  IMAD.X R21, RZ, RZ, R17, P0 ;  /* 0x000000ffff157224 */ /* 0x000fc800000e0611 */
[----:B------:R-:W-:-:S04]  /*0b90*/  IMAD.WIDE.U32 R10, R21, R24, RZ ;  /* 0x00000018150a7225 */ /* 0x000fc800078e00ff */
[----:B------:R-:W-:-:S04]  /*0ba0*/  IMAD.WIDE.U32 R12, P0, R3, R25, R10 ;  /* 0x00000019030c7225 */ /* 0x000fc8000780000a */
[----:B------:R-:W-:-:S04]  /*0bb0*/  IMAD.WIDE.U32 R10, R3, R24, RZ ;  /* 0x00000018030a7225 */ /* 0x000fc800078e00ff */
[----:B------:R-:W-:Y:S01]  /*0bc0*/  IMAD.X R15, RZ, RZ, RZ, P0 ;  /* 0x000000ffff0f7224 */ /* 0x000fe200000e06ff */
[----:B------:R-:W-:Y:S01]  /*0bd0*/  IADD3 RZ, P0, R11, R12, RZ ;  /* 0x0000000c0bff7210 */ /* 0x000fe20007f1e0ff */
[----:B------:R-:W-:-:S04]  /*0be0*/  IMAD.MOV.U32 R14, RZ, RZ, R13 ;  /* 0x000000ffff0e7224 */ /* 0x000fc800078e000d */
[----:B------:R-:W-:-:S08]  /*0bf0*/  IMAD.WIDE.U32.X R10, R21, R25, R14, P0 ;  /* 0x00000019150a7225 */ /* 0x000fd000000e040e */
.L_x_9:
[----:B------:R-:W0:Y:S01]  /*0c00*/  LDC.64 R30, c[0x0][0x640] ;  /* 0x00019000ff1e7b82 */ /* 0x000e220000000a00 */
[-CC-:B------:R-:W-:Y:S01]  /*0c10*/  SHF.R.U64 R101, R10, R8.reuse, R11.reuse ;  /* 0x000000080a657219 */ /* 0x180fe2000000120b */
[----:B------:R-:W-:Y:S01]  /*0c20*/  IMAD R29, R9, R23, R4 ;  /* 0x00000017091d7224 */ /* 0x000fe200078e0204 */
[----:B------:R-:W-:Y:S01]  /*0c30*/  SHF.R.U32.HI R3, RZ, R8, R11 ;  /* 0x00000008ff037219 */ /* 0x000fe2000001160b */
[----:B------:R-:W-:Y:S01]  /*0c40*/  IMAD.MOV.U32 R23, RZ, RZ, 0x1 ;  /* 0x00000001ff177424 */ /* 0x000fe200078e00ff */
[----:B------:R-:W-:-:S03]  /*0c50*/  IADD3 R5, P0, RZ, -R101, RZ ;  /* 0x80000065ff057210 */ /* 0x000fc60007f1e0ff */
[----:B------:R-:W1:Y:S02]  /*0c60*/  LDC R12, c[0x0][0x618] ;  /* 0x00018600ff0c7b82 */ /* 0x000e640000000800 */
[----:B------:R-:W-:Y:S02]  /*0c70*/  IMAD.X R3, RZ, RZ, ~R3, P0 ;  /* 0x000000ffff037224 */ /* 0x000fe400000e0e03 */
[----:B------:R-:W-:-:S04]  /*0c80*/  IMAD.WIDE.U32 R10, R5, R26, R16 ;  /* 0x0000001a050a7225 */ /* 0x000fc800078e0010 */
[----:B------:R-:W2:Y:S01]  /*0c90*/  LDC R20, c[0x0][0x608] ;  /* 0x00018200ff147b82 */ /* 0x000ea20000000800 */
[----:B------:R-:W-:Y:S02]  /*0ca0*/  IMAD R8, R3, R26, RZ ;  /* 0x0000001a03087224 */ /* 0x000fe400078e02ff */
[----:B------:R-:W-:Y:S02]  /*0cb0*/  IMAD.MOV.U32 R3, RZ, RZ, -0x1 ;  /* 0xffffffffff037424 */ /* 0x000fe400078e00ff */
[----:B------:R-:W-:-:S03]  /*0cc0*/  IMAD R5, R5, R27, R8 ;  /* 0x0000001b05057224 */ /* 0x000fc600078e0208 */
[----:B------:R-:W3:Y:S01]  /*0cd0*/  LDC R28, c[0x0][0x658] ;  /* 0x00019600ff1c7b82 */ /* 0x000ee20000000800 */
[----:B------:R-:W-:Y:S01]  /*0ce0*/  IMAD.IADD R5, R11, 0x1, R5 ;  /* 0x000000010b057824 */ /* 0x000fe200078e0205 */
[----:B0-----:R-:W-:-:S04]  /*0cf0*/  ISETP.NE.U32.AND P0, PT, R30, RZ, PT ;  /* 0x000000ff1e00720c */ /* 0x001fc80003f05070 */
[----:B------:R-:W-:Y:S02]  /*0d00*/  ISETP.NE.AND.EX P0, PT, R31, RZ, PT, P0 ;  /* 0x000000ff1f00720c */ /* 0x000fe40003f05300 */
[----:B------:R-:W0:Y:S01]  /*0d10*/  LDC R24, c[0x0][0x600] ;  /* 0x00018000ff187b82 */ /* 0x000e220000000800 */
[-CC-:B-1----:R-:W-:Y:S02]  /*0d20*/  SHF.R.U64 R14, R10, R12.reuse, R5.reuse ;  /* 0x0000000c0a0e7219 */ /* 0x182fe40000001205 */
[----:B------:R-:W-:-:S05]  /*0d30*/  SHF.R.U32.HI R5, RZ, R12, R5 ;  /* 0x0000000cff057219 */ /* 0x000fca0000011605 */
[----:B------:R-:W1:Y:S01]  /*0d40*/  LDC R15, c[0x0][0x648] ;  /* 0x00019200ff0f7b82 */ /* 0x000e620000000800 */
[-CC-:B--2---:R-:W-:Y:S02]  /*0d50*/  SHF.R.U64 R27, R14, R20.reuse, R5.reuse ;  /* 0x000000140e1b7219 */ /* 0x184fe40000001205 */
[----:B------:R-:W-:-:S05]  /*0d60*/  SHF.R.U32.HI R5, RZ, R20, R5 ;  /* 0x00000014ff057219 */ /* 0x000fca0000011605 */
[----:B------:R-:W2:Y:S01]  /*0d70*/  LDC R21, c[0x0][0x638] ;  /* 0x00018e00ff157b82 */ /* 0x000ea20000000800 */
[-CC-:B---3--:R-:W-:Y:S02]  /*0d80*/  SHF.R.U64 R20, R27, R28.reuse, R5.reuse ;  /* 0x0000001c1b147219 */ /* 0x188fe40000001205 */
[-C--:B------:R-:W-:Y:S02]  /*0d90*/  SHF.L.U32 R3, R3, R28.reuse, RZ ;  /* 0x0000001c03037219 */ /* 0x080fe400000006ff */
[----:B------:R-:W-:Y:S01]  /*0da0*/  SHF.R.U32.HI R5, RZ, R28, R5 ;  /* 0x0000001cff057219 */ /* 0x000fe20000011605 */
[----:B------:R-:W-:Y:S01]  /*0db0*/  IMAD.MOV.U32 R4, RZ, RZ, R20 ;  /* 0x000000ffff047224 */ /* 0x000fe200078e0014 */
[----:B------:R-:W-:Y:S01]  /*0dc0*/  LOP3.LUT R12, RZ, R3, RZ, 0x33, !PT ;  /* 0x00000003ff0c7212 */ /* 0x000fe200078e33ff */
[----:B------:R-:W3:Y:S01]  /*0dd0*/  LDC R25, c[0x0][0x610] ;  /* 0x00018400ff197b82 */ /* 0x000ee20000000800 */
[----:B------:R-:W-:Y:S05]  /*0de0*/  @!P0 BRA `(.L_x_10) ;  /* 0x0000000000288947 */ /* 0x000fea0003800000 */
[----:B------:R-:W4:Y:S02]  /*0df0*/  LDC R3, c[0x0][0x64c] ;  /* 0x00019300ff037b82 */ /* 0x000f240000000800 */
[----:B----4-:R-:W-:-:S05]  /*0e00*/  IADD3 R3, P0, R20, R3, RZ ;  /* 0x0000000314037210 */ /* 0x010fca0007f1e0ff */
        /* <DEDUP_REMOVED lines=8> */
.L_x_10:
[----:B-1----:R-:W-:Y:S01]  /*0e90*/  SHF.R.U64 R4, R4, R15, R5 ;  /* 0x0000000f04047219 */ /* 0x002fe20000001205 */
[----:B0-----:R-:W-:Y:S01]  /*0ea0*/  VIADD R5, R24, 0xffffffff ;  /* 0xffffffff18057836 */ /* 0x001fe20000000000 */
[----:B------:R-:W-:Y:S02]  /*0eb0*/  SHF.L.U32 R3, R23, R28, RZ ;  /* 0x0000001c17037219 */ /* 0x000fe400000006ff */
[----:B------:R-:W-:Y:S01]  /*0ec0*/  LOP3.LUT R12, R27, R12, RZ, 0xc0, !PT ;  /* 0x0000000c1b0c7212 */ /* 0x000fe200078ec0ff */
[----:B------:R-:W-:Y:S01]  /*0ed0*/  IMAD.MOV R8, RZ, RZ, -R4 ;  /* 0x000000ffff087224 */ /* 0x000fe200078e0a04 */
[----:B------:R-:W-:Y:S02]  /*0ee0*/  SEL R6, R6, R29, !P1 ;  /* 0x0000001d06067207 */ /* 0x000fe40004800000 */
[----:B------:R-:W-:Y:S01]  /*0ef0*/  LOP3.LUT R5, R14, R5, RZ, 0xc0, !PT ;  /* 0x000000050e057212 */ /* 0x000fe200078ec0ff */
[----:B------:R-:W-:Y:S02]  /*0f00*/  IMAD R9, R3, R4, R12 ;  /* 0x0000000403097224 */ /* 0x000fe400078e020c */
[----:B--2---:R-:W-:-:S02]  /*0f10*/  IMAD R3, R8, R21, R20 ;  /* 0x0000001508037224 */ /* 0x004fc400078e0214 */
[----:B---3--:R-:W-:Y:S02]  /*0f20*/  IMAD R6, R9, R25, R6 ;  /* 0x0000001909067224 */ /* 0x008fe400078e0206 */
[----:B------:R-:W-:Y:S02]  /*0f30*/  IMAD R103, R3, R24, R5 ;  /* 0x0000001803677224 */ /* 0x000fe400078e0205 */
[----:B------:R-:W-:-:S03]  /*0f40*/  IMAD.MOV.U32 R4, RZ, RZ, 0x1 ;  /* 0x00000001ff047424 */ /* 0x000fc600078e00ff */
[----:B------:R-:W-:Y:S02]  /*0f50*/  SEL R100, R103, R6, !P1 ;  /* 0x0000000667647207 */ /* 0x000fe40004800000 */
[----:B------:R-:W-:Y:S02]  /*0f60*/  PRMT R3, R4, 0x7610, R3 ;  /* 0x0000761004037816 */ /* 0x000fe40000000003 */
[----:B------:R-:W-:-:S07]  /*0f70*/  SEL R103, R6, R103, !P1 ;  /* 0x0000006706677207 */ /* 0x000fce0004800000 */
.L_x_8:
[----:B------:R-:W-:-:S08]  /*0f80*/  NOP ;  /* 0x0000000000007918 */ /* 0x000fd00000000000 */
[----:B------:R-:W0:Y:S02]  /*0f90*/  USETMAXREG.TRY_ALLOC.CTAPOOL UP0, 0xe8 ;  /* 0x000000e8000079c8 */ /* 0x000e240008000600 */
[----:B0-----:R-:W-:-:S13]  /*0fa0*/  PLOP3.LUT P0, PT, PT, PT, UP0, 0x80, 0x0 ;  /* 0x000000000000781c */ /* 0x001fda0003f0f008 */
[----:B------:R-:W-:Y:S05]  /*0fb0*/  @!P0 BRA `(.L_x_8) ;  /* 0xfffffffc00f08947 */ /* 0x000fea000383ffff */
[----:B------:R-:W-:Y:S01]  /*0fc0*/  ULDC.64 UR4, c[0x0][0x598] ;  /* 0x0001660000047ab9 */ /* 0x000fe20000000a00 */
[----:B------:R-:W-:Y:S01]  /*0fd0*/  ULDC.64 UR38, c[0x0][0x208] ;  /* 0x0000820000267ab9 */ /* 0x000fe20000000a00 */
[----:B------:R-:W-:-:S04]  /*0fe0*/  ISETP.NE.U32.AND P0, PT, RZ, UR4, PT ;  /* 0x00000004ff007c0c */ /* 0x000fc8000bf05070 */
[----:B------:R-:W-:-:S13]  /*0ff0*/  ISETP.NE.AND.EX P0, PT, RZ, UR5, PT, P0 ;  /* 0x00000005ff007c0c */ /* 0x000fda000bf05300 */
[----:B------:R-:W-:Y:S05]  /*1000*/  @!P0 BRA `(.L_x_11) ;  /* 0x00000000001c8947 */ /* 0x000fea0003800000 */
[----:B------:R-:W0:Y:S02]  /*1010*/  LDC.64 R4, c[0x0][0x598] ;  /* 0x00016600ff047b82 */ /* 0x000e240000000a00 */
[----:B0-----:R-:W2:Y:S02]  /*1020*/  LDG.E.64 R4, desc[UR38][R4.64] ;  /* 0x0000002604047981 */ /* 0x001ea4000c1e1b00 */
[----:B--2---:R-:W-:-:S04]  /*1030*/  ISETP.NE.U32.AND P0, PT, R4, RZ, PT ;  /* 0x000000ff0400720c */ /* 0x004fc80003f05070 */
[----:B------:R-:W-:-:S13]  /*1040*/  ISETP.NE.AND.EX P0, PT, R5, RZ, PT, P0 ;  /* 0x000000ff0500720c */ /* 0x000fda0003f05300 */
[----:B------:R-:W-:Y:S05]  /*1050*/  @!P0 BRA `(.L_x_11) ;  /* 0x0000000000088947 */ /* 0x000fea0003800000 */
[----:B------:R0:W5:Y:S01]  /*1060*/  LD.E R23, desc[UR38][R4.64] ;  /* 0x0000002604177980 */ /* 0x000162000c101900 */
[----:B------:R-:W-:Y:S05]  /*1070*/  BRA `(.L_x_12) ;  /* 0x0000000000247947 */ /* 0x000fea0003800000 */
.L_x_11:
[----:B------:R-:W-:Y:S02]  /*1080*/  ULDC.64 UR4, c[0x0][0x588] ;  /* 0x0001620000047ab9 */ /* 0x000fe40000000a00 */
[----:B------:R-:W-:-:S04]  /*1090*/  ISETP.NE.U32.AND P0, PT, RZ, UR4, PT ;  /* 0x00000004ff007c0c */ /* 0x000fc8000bf05070 */
[----:B------:R-:W-:-:S13]  /*10a0*/  ISETP.NE.AND.EX P0, PT, RZ, UR5, PT, P0 ;  /* 0x00000005ff007c0c */ /* 0x000fda000bf05300 */
[----:B------:R-:W-:Y:S05]  /*10b0*/  @!P0 BRA `(.L_x_13) ;  /* 0x00000000000c8947 */ /* 0x000fea0003800000 */
[----:B------:R-:W0:Y:S02]  /*10c0*/  LDC.64 R4, c[0x0][0x588] ;  /* 0x00016200ff047b82 */ /* 0x000e240000000a00 */
[----:B0-----:R1:W5:Y:S01]  /*10d0*/  LDG.E R23, desc[UR38][R4.64] ;  /* 0x0000002604177981 */ /* 0x001362000c1e1900 */
[----:B------:R-:W-:Y:S05]  /*10e0*/  BRA `(.L_x_12) ;  /* 0x0000000000087947 */ /* 0x000fea0003800000 */
.L_x_13:
[----:B------:R-:W-:Y:S02]  /*10f0*/  ULDC UR4, c[0x0][0x580] ;  /* 0x0001600000047ab9 */ /* 0x000fe40000000800 */
[----:B------:R-:W-:-:S07]  /*1100*/  IMAD.U32 R23, RZ, RZ, UR4 ;  /* 0x00000004ff177e24 */ /* 0x000fce000f8e00ff */
.L_x_12:
[----:B------:R-:W-:Y:S02]  /*1110*/  ULDC.64 UR4, c[0x0][0x5a0] ;  /* 0x0001680000047ab9 */ /* 0x000fe40000000a00 */
[----:B------:R-:W-:-:S04]  /*1120*/  ISETP.NE.U32.AND P0, PT, RZ, UR4, PT ;  /* 0x00000004ff007c0c */ /* 0x000fc8000bf05070 */
[----:B------:R-:W-:-:S13]  /*1130*/  ISETP.NE.AND.EX P0, PT, RZ, UR5, PT, P0 ;  /* 0x00000005ff007c0c */ /* 0x000fda000bf05300 */
[----:B------:R-:W-:Y:S05]  /*1140*/  @!P0 BRA `(.L_x_14) ;  /* 0x00000000001c8947 */ /* 0x000fea0003800000 */
[----:B01----:R-:W0:Y:S02]  /*1150*/  LDC.64 R4, c[0x0][0x5a0] ;  /* 0x00016800ff047b82 */ /* 0x003e240000000a00 */
[----:B0-----:R-:W2:Y:S02]  /*1160*/  LDG.E.64 R4, desc[UR38][R4.64] ;  /* 0x0000002604047981 */ /* 0x001ea4000c1e1b00 */
[----:B--2---:R-:W-:-:S04]  /*1170*/  ISETP.NE.U32.AND P0, PT, R4, RZ, PT ;  /* 0x000000ff0400720c */ /* 0x004fc80003f05070 */
[----:B------:R-:W-:-:S13]  /*1180*/  ISETP.NE.AND.EX P0, PT, R5, RZ, PT, P0 ;  /* 0x000000ff0500720c */ /* 0x000fda0003f05300 */
[----:B------:R-:W-:Y:S05]  /*1190*/  @!P0 BRA `(.L_x_14) ;  /* 0x0000000000088947 */ /* 0x000fea0003800000 */
[----:B------:R0:W5:Y:S01]  /*11a0*/  LD.E R90, desc[UR38][R4.64] ;  /* 0x00000026045a7980 */ /* 0x000162000c101900 */
[----:B------:R-:W-:Y:S05]  /*11b0*/  BRA `(.L_x_15) ;  /* 0x0000000000247947 */ /* 0x000fea0003800000 */
.L_x_14:
[----:B------:R-:W-:Y:S02]  /*11c0*/  ULDC.64 UR4, c[0x0][0x590] ;  /* 0x0001640000047ab9 */ /* 0x000fe40000000a00 */
[----:B------:R-:W-:-:S04]  /*11d0*/  ISETP.NE.U32.AND P0, PT, RZ, UR4, PT ;  /* 0x00000004ff007c0c */ /* 0x000fc8000bf05070 */
[----:B------:R-:W-:-:S13]  /*11e0*/  ISETP.NE.AND.EX P0, PT, RZ, UR5, PT, P0 ;  /* 0x00000005ff007c0c */ /* 0x000fda000bf05300 */
[----:B------:R-:W-:Y:S05]  /*11f0*/  @!P0 BRA `(.L_x_16) ;  /* 0x00000000000c8947 */ /* 0x000fea0003800000 */
[----:B------:R-:W2:Y:S02]  /*1200*/  LDC.64 R90, c[0x0][0x590] ;  /* 0x00016400ff5a7b82 */ /* 0x000ea40000000a00 */
[----:B--2---:R2:W5:Y:S01]  /*1210*/  LDG.E R90, desc[UR38][R90.64] ;  /* 0x000000265a5a7981 */ /* 0x004562000c1e1900 */
[----:B------:R-:W-:Y:S05]  /*1220*/  BRA `(.L_x_15) ;  /* 0x0000000000087947 */ /* 0x000fea0003800000 */
.L_x_16:
[----:B------:R-:W-:Y:S02]  /*1230*/  ULDC UR4, c[0x0][0x584] ;  /* 0x0001610000047ab9 */ /* 0x000fe40000000800 */
[----:B------:R-:W-:-:S07]  /*1240*/  IMAD.U32 R90, RZ, RZ, UR4 ;  /* 0x00000004ff5a7e24 */ /* 0x000fce000f8e00ff */
.L_x_15:
[----:B------:R-:W-:-:S13]  /*1250*/  LOP3.LUT P0, RZ, R3, 0xff, RZ, 0xc0, !PT ;  /* 0x000000ff03ff7812 */ /* 0x000fda000780c0ff */
[----:B------:R-:W-:Y:S05]  /*1260*/  @!P0 EXIT ;  /* 0x000000000000894d */ /* 0x000fea0003800000 */
[----:B------:R-:W3:Y:S01]  /*1270*/  LDC R93, c[0x0][0x658] ;  /* 0x00019600ff5d7b82 */ /* 0x000ee20000000800 */
[----:B------:R-:W-:Y:S01]  /*1280*/  LOP3.LUT R7, R7, 0x1, RZ, 0xc0, !PT ;  /* 0x0000000107077812 */ /* 0x000fe200078ec0ff */
[----:B------:R-:W-:Y:S01]  /*1290*/  ULDC.64 UR6, c[0x0][0x288] ;  /* 0x0000a20000067ab9 */ /* 0x000fe20000000a00 */
[----:B------:R-:W-:Y:S01]  /*12a0*/  SHF.R.U32.HI R3, RZ, 0x2, R95 ;  /* 0x00000002ff037819 */ /* 0x000fe2000001165f */
[----:B------:R-:W-:Y:S01]  /*12b0*/  UIADD3 UR4, UR7, 0x3f, URZ ;  /* 0x0000003f07047890 */ /* 0x000fe2000fffe03f */
[----:B------:R-:W-:Y:S01]  /*12c0*/  SHF.R.U32.HI R0, RZ, 0x1, R0 ;  /* 0x00000001ff007819 */ /* 0x000fe20000011600 */
[----:B------:R-:W-:Y:S01]  /*12d0*/  IMAD.SHL.U32 R88, R7, 0x40, RZ ;  /* 0x0000004007587824 */ /* 0x000fe200078e00ff */
[----:B------:R-:W-:Y:S01]  /*12e0*/  LOP3.LUT R3, R3, 0x7, RZ, 0xc0, !PT ;  /* 0x0000000703037812 */ /* 0x000fe200078ec0ff */
[----:B------:R-:W4:Y:S01]  /*12f0*/  LDC.64 R8, c[0x0][0x5c8] ;  /* 0x00017200ff087b82 */ /* 0x000f220000000a00 */
[----:B------:R-:W-:Y:S01]  /*1300*/  USHF.R.S32.HI UR5, URZ, 0x1f, UR4 ;  /* 0x0000001f3f057899 */ /* 0x000fe20008011404 */
[----:B------:R-:W-:Y:S01]  /*1310*/  LOP3.LUT R0, R0, 0x30, RZ, 0xc0, !PT ;  /* 0x0000003000007812 */ /* 0x000fe200078ec0ff */
[----:B------:R-:W-:Y:S01]  /*1320*/  IMAD.MOV.U32 R6, RZ, RZ, 0x1 ;  /* 0x00000001ff067424 */ /* 0x000fe200078e00ff */
[--C-:B------:R-:W-:Y:S01]  /*1330*/  LOP3.LUT R88, R88, 0x40, R3.reuse, 0xe2, !PT ;  /* 0x0000004058587812 */ /* 0x100fe200078ee203 */
[----:B------:R-:W-:Y:S01]  /*1340*/  ULEA.HI UR5, UR5, UR4, URZ, 0x6 ;  /* 0x0000000405057291 */ /* 0x000fe2000f8f303f */
[-C--:B01----:R-:W-:Y:S01]  /*1350*/  IADD3 R4, RZ, -R0.reuse, -R3 ;  /* 0x80000000ff047210 */ /* 0x083fe20007ffe803 */
[----:B------:R-:W-:Y:S01]  /*1360*/  IMAD.U32 R5, RZ, RZ, UR6 ;  /* 0x00000006ff057e24 */ /* 0x000fe2000f8e00ff */
[----:B------:R-:W0:Y:S01]  /*1370*/  LDC R97, c[0x0][0x600] ;  /* 0x00018000ff617b82 */ /* 0x000e220000000800 */
[----:B------:R-:W-:Y:S01]  /*1380*/  LOP3.LUT R88, R88, R0, RZ, 0xfc, !PT ;  /* 0x0000000058587212 */ /* 0x000fe200078efcff */
[----:B------:R-:W-:Y:S01]  /*1390*/  IMAD.MOV.U32 R0, RZ, RZ, -0x1 ;  /* 0xffffffffff007424 */ /* 0x000fe200078e00ff */
[----:B------:R-:W-:Y:S01]  /*13a0*/  USHF.R.S32.HI UR43, URZ, 0x6, UR5 ;  /* 0x000000063f2b7899 */ /* 0x000fe20008011405 */
[----:B------:R-:W-:Y:S01]  /*13b0*/  LOP3.LUT R94, R95, 0x3, RZ, 0xc0, !PT ;  /* 0x000000035f5e7812 */ /* 0x000fe200078ec0ff */
[----:B------:R-:W-:Y:S01]  /*13c0*/  IMAD R4, R7, -0x40, R4 ;  /* 0xffffffc007047824 */ /* 0x000fe200078e0204 */
[C---:B------:R-:W-:Y:S01]  /*13d0*/  LOP3.LUT R96, R95.reuse, 0x80, RZ, 0xc0, !PT ;  /* 0x000000805f607812 */ /* 0x040fe200078ec0ff */
[----:B------:R-:W-:Y:S01]  /*13e0*/  UISETP.LT.AND UP0, UPT, UR43, 0x1, UPT ;  /* 0x000000012b00788c */ /* 0x000fe2000bf01270 */
[-C--:B---3--:R-:W-:Y:S01]  /*13f0*/  SHF.L.U32 R0, R0, R93.reuse, RZ ;  /* 0x0000005d00007219 */ /* 0x088fe200000006ff */
[----:B------:R-:W-:Y:S01]  /*1400*/  ULDC UR4, c[0x0][0x284] ;  /* 0x0000a10000047ab9 */ /* 0x000fe20000000800 */
[----:B------:R-:W-:Y:S01]  /*1410*/  IMAD R94, R94, -0x2, R5 ;  /* 0xfffffffe5e5e7824 */ /* 0x000fe200078e0205 */
[----:B------:R-:W-:Y:S01]  /*1420*/  USEL UR44, UR43, 0x1, UP0 ;  /* 0x000000012b2c7887 */ /* 0x000fe20008000000 */
[----:B------:R-:W-:Y:S01]  /*1430*/  SHF.L.U32 R93, R6, R93, RZ ;  /* 0x0000005d065d7219 */ /* 0x000fe200000006ff */
[----:B------:R-:W-:Y:S01]  /*1440*/  IMAD.SHL.U32 R95, R95, 0x2, RZ ;  /* 0x000000025f5f7824 */ /* 0x000fe200078e00ff */
[----:B------:R-:W-:Y:S01]  /*1450*/  LOP3.LUT R102, R18, 0x1, RZ, 0xfc, !PT ;  /* 0x0000000112667812 */ /* 0x000fe200078efcff */
[----:B------:R-:W-:Y:S01]  /*1460*/  VIADD R99, R4, UR4 ;  /* 0x0000000404637c36 */ /* 0x000fe20008000000 */
[C---:B----4-:R-:W-:Y:S01]  /*1470*/  SHF.L.U64.HI R92, R8.reuse, 0x3, R9 ;  /* 0x00000003085c7819 */ /* 0x050fe20000010209 */
[----:B--2---:R-:W-:Y:S01]  /*1480*/  IMAD.SHL.U32 R91, R8, 0x8, RZ ;  /* 0x00000008085b7824 */ /* 0x004fe200078e00ff */
[----:B------:R-:W-:Y:S01]  /*1490*/  SHF.R.U32.HI R96, RZ, 0x7, R96 ;  /* 0x00000007ff607819 */ /* 0x000fe20000011660 */
[----:B------:R-:W-:Y:S01]  /*14a0*/  IMAD.MOV.U32 R89, RZ, RZ, RZ ;  /* 0x000000ffff597224 */ /* 0x000fe200078e00ff */
[----:B------:R-:W-:Y:S01]  /*14b0*/  LOP3.LUT R98, RZ, R0, RZ, 0x33, !PT ;  /* 0x00000000ff627212 */ /* 0x000fe200078e33ff */
[----:B------:R-:W-:Y:S01]  /*14c0*/  UIADD3 UR44, UR43, -UR44, URZ ;  /* 0x8000002c2b2c7290 */ /* 0x000fe2000fffe03f */
[----:B------:R-:W-:Y:S01]  /*14d0*/  UMOV UR40, URZ ;  /* 0x0000003f00287c82 */ /* 0x000fe20008000000 */
[----:B0-----:R-:W-:Y:S01]  /*14e0*/  VIADD R97, R97, 0xffffffff ;  /* 0xffffffff61617836 */ /* 0x001fe20000000000 */
[----:B------:R-:W-:-:S09]  /*14f0*/  UMOV UR41, URZ ;  /* 0x0000003f00297c82 */ /* 0x000fd20008000000 */
.L_x_164:
[----:B0-----:R-:W0:Y:S01]  /*1500*/  SHFL.IDX PT, R0, R96, RZ, 0x1f ;  /* 0x00001fff60007589 */ /* 0x001e2200000e0000 */
[----:B-1----:R-:W1:Y:S01]  /*1510*/  S2UR UR7, SR_CgaCtaId ;  /* 0x00000000000779c3 */ /* 0x002e620000008800 */
[----:B------:R-:W-:Y:S01]  /*1520*/  UMOV UR6, 0x400 ;  /* 0x0000040000067882 */ /* 0x000fe20000000000 */
[----:B0-----:R-:W-:Y:S01]  /*1530*/  R2UR UR4, R0 ;  /* 0x00000000000472ca */ /* 0x001fe200000e0000 */
[----:B-1----:R-:W-:-:S12]  /*1540*/  ULEA UR6, UR7, UR6, 0x18 ;  /* 0x0000000607067291 */ /* 0x002fd8000f8ec03f */
[----:B------:R-:W-:-:S04]  /*1550*/  ULEA.HI UR5, UR4, UR4, URZ, 0x1 ;  /* 0x0000000404057291 */ /* 0x000fc8000f8f083f */
[----:B------:R-:W-:-:S04]  /*1560*/  ULOP3.LUT UR5, UR5, 0x7fffe, URZ, 0xc0, !UPT ;  /* 0x0007fffe05057892 */ /* 0x000fc8000f8ec03f */
[----:B------:R-:W-:-:S03]  /*1570*/  UIADD3 UR5, UR4, -UR5, URZ ;  /* 0x8000000504057290 */ /* 0x000fc6000fffe03f */
[----:B------:R-:W-:Y:S01]  /*1580*/  ULDC UR4, c[0x0][0x28c] ;  /* 0x0000a30000047ab9 */ /* 0x000fe20000000800 */
[----:B------:R-:W-:Y:S01]  /*1590*/  ULEA UR5, UR5, UR6, 0xd ;  /* 0x0000000605057291 */ /* 0x000fe2000f8e683f */
[----:B------:R-:W-:-:S03]  /*15a0*/  ISETP.LT.AND P0, PT, RZ, UR4, PT ;  /* 0x00000004ff007c0c */ /* 0x000fc6000bf01270 */
[----:B------:R-:W-:-:S04]  /*15b0*/  UIADD3 UR5, UR5, 0x180, URZ ;  /* 0x0000018005057890 */ /* 0x000fc8000fffe03f */
[----:B------:R-:W-:-:S04]  /*15c0*/  USHF.R.U32.HI UR5, URZ, 0x4, UR5 ;  /* 0x000000043f057899 */ /* 0x000fc80008011605 */
[----:B------:R-:W-:-:S04]  /*15d0*/  ULOP3.LUT UR5, UR5, 0x3fff, URZ, 0xc0, !UPT ;  /* 0x00003fff05057892 */ /* 0x000fc8000f8ec03f */
[----:B------:R-:W-:Y:S01]  /*15e0*/  ULOP3.LUT UR45, UR5, 0x10000, URZ, 0xfc, !UPT ;  /* 0x00010000052d7892 */ /* 0x000fe2000f8efc3f */
[----:B--2345:R-:W-:Y:S11]  /*15f0*/  @P0 BRA `(.L_x_17) ;  /* 0x0000000000400947 */ /* 0x03cff60003800000 */
[----:B------:R-:W-:Y:S01]  /*1600*/  MOV R0, 0x0 ;  /* 0x0000000000007802 */ /* 0x000fe20000000f00 */
[----:B------:R-:W-:Y:S01]  /*1610*/  ULDC.64 UR4, c[0x4][0x68] ;  /* 0x01001a0000047ab9 */ /* 0x000fe20000000a00 */
[----:B------:R-:W-:Y:S01]  /*1620*/  ULDC.64 UR6, c[0x4][0x8] ;  /* 0x0100020000067ab9 */ /* 0x000fe20000000a00 */
[----:B------:R-:W-:Y:S01]  /*1630*/  IMAD.U32 R4, RZ, RZ, UR4 ;  /* 0x00000004ff047e24 */ /* 0x000fe2000f8e00ff */
[----:B------:R0:W1:Y:S01]  /*1640*/  LDC.64 R14, c[0x4][R0] ;  /* 0x01000000000e7b82 */ /* 0x0000620000000a00 */
[----:B------:R-:W-:Y:S01]  /*1650*/  IMAD.U32 R5, RZ, RZ, UR5 ;  /* 0x00000005ff057e24 */ /* 0x000fe2000f8e00ff */
[----:B------:R-:W-:Y:S01]  /*1660*/  ULDC.64 UR4, c[0x4][0x70] ;  /* 0x01001c0000047ab9 */ /* 0x000fe20000000a00 */
[----:B------:R-:W-:Y:S02]  /*1670*/  IMAD.U32 R10, RZ, RZ, UR6 ;  /* 0x00000006ff0a7e24 */ /* 0x000fe4000f8e00ff */
[----:B------:R-:W-:Y:S02]  /*1680*/  IMAD.U32 R6, RZ, RZ, UR4 ;  /* 0x00000004ff067e24 */ /* 0x000fe4000f8e00ff */
[----:B------:R-:W-:-:S02]  /*1690*/  IMAD.U32 R7, RZ, RZ, UR5 ;  /* 0x00000005ff077e24 */ /* 0x000fc4000f8e00ff */
[----:B------:R-:W-:Y:S02]  /*16a0*/  IMAD.U32 R11, RZ, RZ, UR7 ;  /* 0x00000007ff0b7e24 */ /* 0x000fe4000f8e00ff */
[----:B------:R-:W-:Y:S02]  /*16b0*/  IMAD.MOV.U32 R8, RZ, RZ, 0x1e1 ;  /* 0x000001e1ff087424 */ /* 0x000fe400078e00ff */
[----:B------:R-:W-:Y:S02]  /*16c0*/  IMAD.MOV.U32 R12, RZ, RZ, 0x1 ;  /* 0x00000001ff0c7424 */ /* 0x000fe400078e00ff */
[----:B0-----:R-:W-:-:S07]  /*16d0*/  IMAD.MOV.U32 R13, RZ, RZ, RZ ;  /* 0x000000ffff0d7224 */ /* 0x001fce00078e00ff */
[----:B------:R-:W-:-:S07]  /*16e0*/  LEPC R20, `(.L_x_17) ;  /* 0x000000001014794e */ /* 0x000fce0000000000 */
[----:B-1---5:R-:W-:Y:S05]  /*16f0*/  CALL.ABS.NOINC R14 ;  /* 0x000000000e007343 */ /* 0x022fea0003c00000 */
.L_x_17:
[----:B------:R-:W-:-:S13]  /*1700*/  ISETP.NE.AND P0, PT, R102, 0x3, PT ;  /* 0x000000036600780c */ /* 0x000fda0003f05270 */
[----:B------:R-:W-:Y:S05]  /*1710*/  @!P0 BRA `(.L_x_18) ;  /* 0x0000000000048947 */ /* 0x000fea0003800000 */
[----:B------:R-:W-:Y:S01]  /*1720*/  BPT.TRAP 0x1 ;  /* 0x000000040000795c */ /* 0x000fe20000300000 */
.L_x_18:
[----:B------:R-:W0:Y:S01]  /*1730*/  S2UR UR5, SR_CgaCtaId ;  /* 0x00000000000579c3 */ /* 0x000e220000008800 */
[----:B------:R-:W-:Y:S01]  /*1740*/  UMOV UR4, 0x400 ;  /* 0x0000040000047882 */ /* 0x000fe20000000000 */
[----:B------:R-:W-:Y:S02]  /*1750*/  IMAD.U32 R0, RZ, RZ, UR40 ;  /* 0x00000028ff007e24 */ /* 0x000fe4000f8e00ff */
[----:B------:R-:W-:-:S03]  /*1760*/  IMAD.U32 R3, RZ, RZ, UR41 ;  /* 0x00000029ff037e24 */ /* 0x000fc6000f8e00ff */
[----:B------:R-:W-:Y:S01]  /*1770*/  SHF.L.U32 R0, R0, 0x1f, RZ ;  /* 0x0000001f00007819 */ /* 0x000fe200000006ff */
[----:B0-----:R-:W-:-:S06]  /*1780*/  ULEA UR4, UR5, UR4, 0x18 ;  /* 0x0000000405047291 */ /* 0x001fcc000f8ec03f */
[----:B------:R-:W-:-:S04]  /*1790*/  IMAD.U32 R6, RZ, RZ, UR4 ;  /* 0x00000004ff067e24 */ /* 0x000fc8000f8e00ff */
[----:B------:R-:W-:-:S04]  /*17a0*/  IMAD R3, R3, 0x8, R6 ;  /* 0x0000000803037824 */ /* 0x000fc800078e0206 */
[----:B------:R0:W1:Y:S01]  /*17b0*/  SYNCS.PHASECHK.TRANS64.TRYWAIT P1, [R3+URZ], R0 ;  /* 0x00000000030075a7 */ /* 0x000062000802017f */
[----:B------:R-:W-:Y:S05]  /*17c0*/  @!P0 BRA `(.L_x_19) ;  /* 0x0000000000048947 */ /* 0x000fea0003800000 */
[----:B------:R-:W-:Y:S01]  /*17d0*/  BPT.TRAP 0x1 ;  /* 0x000000040000795c */ /* 0x000fe20000300000 */
.L_x_19:
[----:B------:R-:W-:-:S05]  /*17e0*/  IMAD.U32 R4, RZ, RZ, UR44 ;  /* 0x0000002cff047e24 */ /* 0x000fca000f8e00ff */
[----:B------:R-:W-:Y:S01]  /*17f0*/  ISETP.GE.AND P2, PT, R4, 0x1, PT ;  /* 0x000000010400780c */ /* 0x000fe20003f46270 */
[----:B-1----:R-:W-:-:S12]  /*1800*/  @P1 BRA `(.L_x_20) ;  /* 0x0000000000081947 */ /* 0x002fd80003800000 */
[----:B------:R-:W1:Y:S02]  /*1810*/  SYNCS.PHASECHK.TRANS64.TRYWAIT P1, [R3+URZ], R0 ;  /* 0x00000000030075a7 */ /* 0x000e64000802017f */
[----:B-1----:R-:W-:Y:S05]  /*1820*/  @!P1 BRA `(.L_x_21) ;  /* 0x00000068005c9947 */ /* 0x002fea0003800000 */
.L_x_20:
[----:B------:R-:W-:Y:S05]  /*1830*/  WARPSYNC.ALL ;  /* 0x0000000000007948 */ /* 0x000fea0003800000 */
[----:B------:R-:W-:Y:S01]  /*1840*/  R2UR UR4, R6 ;  /* 0x00000000060472ca */ /* 0x000fe200000e0000 */
[----:B------:R-:W-:Y:S01]  /*1850*/  ULEA UR5, UR41, UR45, 0xa ;  /* 0x0000002d29057291 */ /* 0x000fe2000f8e503f */
[----:B------:R-:W-:Y:S01]  /*1860*/  WARPGROUP.ARRIVE ;  /* 0x00000000000079c5 */ /* 0x000fe20000000000 */
[----:B------:R-:W-:Y:S01]  /*1870*/  UMOV UR9, 0x40000040 ;  /* 0x4000004000097882 */ /* 0x000fe20000000000 */
[----:B------:R-:W-:-:S04]  /*1880*/  UMOV UR11, 0x40000040 ;  /* 0x40000040000b7882 */ /* 0x000fc80000000000 */
[----:B------:R-:W-:-:S05]  /*1890*/  UMOV UR8, UR5 ;  /* 0x0000000500087c82 */ /* 0x000fca0008000000 */
[----:B------:R-:W-:-:S04]  /*18a0*/  UIADD3 UR4, UR4, 0x1c180, URZ ;  /* 0x0001c18004047890 */ /* 0x000fc8000fffe03f */
[----:B------:R-:W-:-:S04]  /*18b0*/  USHF.R.U32.HI UR4, URZ, 0x4, UR4 ;  /* 0x000000043f047899 */ /* 0x000fc80008011604 */
[----:B------:R-:W-:-:S04]  /*18c0*/  ULOP3.LUT UR4, UR4, 0x3fff, URZ, 0xc0, !UPT ;  /* 0x00003fff04047892 */ /* 0x000fc8000f8ec03f */
[----:B------:R-:W-:-:S04]  /*18d0*/  ULOP3.LUT UR4, UR4, 0x10000, URZ, 0xfc, !UPT ;  /* 0x0001000004047892 */ /* 0x000fc8000f8efc3f */
[----:B------:R-:W-:-:S07]  /*18e0*/  ULEA UR6, UR41, UR4, 0xa ;  /* 0x0000000429067291 */ /* 0x000fce000f8e503f */
[----:B------:R-:W-:Y:S02]  /*18f0*/  UMOV UR10, UR6 ;  /* 0x00000006000a7c82 */ /* 0x000fe40008000000 */
[----:B------:R-:W-:Y:S01]  /*1900*/  HGMMA.64x128x16.F32 R24, gdesc[UR8], RZ, !UPT, gsb0 ;  /* 0x01e00000081879f0 */ /* 0x000fe2000c0008ff */
[----:B------:R-:W-:Y:S02]  /*1910*/  UIADD3 UR8, UR5, 0x2, URZ ;  /* 0x0000000205087890 */ /* 0x000fe4000fffe03f */
[----:B------:R-:W-:Y:S01]  /*1920*/  UIADD3 UR10, UR6, 0x2, URZ ;  /* 0x00000002060a7890 */ /* 0x000fe2000fffe03f */
[----:B------:R-:W-:Y:S01]  /*1930*/  UMOV UR9, 0x40000040 ;  /* 0x4000004000097882 */ /* 0x000fe20000000000 */
[----:B------:R-:W-:Y:S01]  /*1940*/  UMOV UR11, 0x40000040 ;  /* 0x40000040000b7882 */ /* 0x000fe20000000000 */
[----:B------:R-:W-:Y:S02]  /*1950*/  WARPGROUP.DEPBAR.LE gsb0, 0x0 ;  /* 0x00008000000079c5 */ /* 0x000fe40000010000 */
[----:B------:R-:W-:-:S06]  /*1960*/  WARPGROUP.ARRIVE ;  /* 0x00000000000079c5 */ /* 0x000fcc0000000000 */
[----:B------:R-:W-:Y:S01]  /*1970*/  HGMMA.64x128x16.F32 R24, gdesc[UR8], R24, gsb0 ;  /* 0x01e00000081879f0 */ /* 0x000fe20008000818 */
        /* <DEDUP_REMOVED lines=13> */
[----:B------:R-:W-:Y:S03]  /*1a50*/  HGMMA.64x128x16.F32 R24, gdesc[UR8], R24, gsb0 ;  /* 0x01e00000081879f0 */ /* 0x000fe60008000818 */
[----:B------:R-:W-:Y:S02]  /*1a60*/  WARPGROUP.DEPBAR.LE gsb0, 0x0 ;  /* 0x00008000000079c5 */ /* 0x000fe40000010000 */
[----:B------:R-:W-:Y:S05]  /*1a70*/  @!P2 BRA `(.L_x_22) ;  /* 0x000000040028a947 */ /* 0x000fea0003800000 */
[----:B------:R-:W-:Y:S01]  /*1a80*/  UIADD3 UR5, UR41, 0x1, URZ ;  /* 0x0000000129057890 */ /* 0x000fe2000fffe03f */
[----:B01----:R-:W-:Y:S02]  /*1a90*/  IMAD.U32 R0, RZ, RZ, UR44 ;  /* 0x0000002cff007e24 */ /* 0x003fe4000f8e00ff */
[----:B------:R-:W-:Y:S01]  /*1aa0*/  IMAD.U32 R3, RZ, RZ, UR41 ;  /* 0x00000029ff037e24 */ /* 0x000fe2000f8e00ff */
[----:B------:R-:W-:-:S04]  /*1ab0*/  UISETP.NE.AND UP0, UPT, UR5, 0x7, UPT ;  /* 0x000000070500788c */ /* 0x000fc8000bf05270 */
[----:B------:R-:W-:Y:S02]  /*1ac0*/  USEL UR6, URZ, 0x1, UP0 ;  /* 0x000000013f067887 */ /* 0x000fe40008000000 */
[----:B------:R-:W-:Y:S02]  /*1ad0*/  USEL UR5, UR5, URZ, UP0 ;  /* 0x0000003f05057287 */ /* 0x000fe40008000000 */
[----:B------:R-:W-:-:S06]  /*1ae0*/  ULOP3.LUT UR6, UR40, UR6, URZ, 0x3c, !UPT ;  /* 0x0000000628067292 */ /* 0x000fcc000f8e3c3f */
[----:B------:R-:W-:-:S07]  /*1af0*/  IMAD.U32 R7, RZ, RZ, UR6 ;  /* 0x00000006ff077e24 */ /* 0x000fce000f8e00ff */
.L_x_29:
[----:B------:R-:W-:Y:S05]  /*1b00*/  @!P0 BRA `(.L_x_23) ;  /* 0x0000000000048947 */ /* 0x000fea0003800000 */
[----:B------:R-:W-:Y:S01]  /*1b10*/  BPT.TRAP 0x1 ;  /* 0x000000040000795c */ /* 0x000fe20000300000 */
.L_x_23:
[----:B------:R-:W0:Y:S01]  /*1b20*/  S2UR UR7, SR_CgaCtaId ;  /* 0x00000000000779c3 */ /* 0x000e220000008800 */
[----:B------:R-:W-:Y:S01]  /*1b30*/  UMOV UR6, 0x400 ;  /* 0x0000040000067882 */ /* 0x000fe20000000000 */
[----:B------:R-:W-:Y:S01]  /*1b40*/  IMAD.U32 R5, RZ, RZ, UR5 ;  /* 0x00000005ff057e24 */ /* 0x000fe2000f8e00ff */
[----:B------:R-:W-:Y:S01]  /*1b50*/  SHF.L.U32 R4, R7, 0x1f, RZ ;  /* 0x0000001f07047819 */ /* 0x000fe200000006ff */
[----:B0-----:R-:W-:-:S06]  /*1b60*/  ULEA UR6, UR7, UR6, 0x18 ;  /* 0x0000000607067291 */ /* 0x001fcc000f8ec03f */
[----:B------:R-:W-:-:S04]  /*1b70*/  IMAD.U32 R6, RZ, RZ, UR6 ;  /* 0x00000006ff067e24 */ /* 0x000fc8000f8e00ff */
[----:B------:R-:W-:-:S04]  /*1b80*/  IMAD R5, R5, 0x8, R6 ;  /* 0x0000000805057824 */ /* 0x000fc800078e0206 */
[----:B------:R0:W1:Y:S01]  /*1b90*/  SYNCS.PHASECHK.TRANS64.TRYWAIT P1, [R5+URZ], R4 ;  /* 0x00000004050075a7 */ /* 0x000062000802017f */
[----:B------:R-:W-:Y:S05]  /*1ba0*/  @!P0 BRA `(.L_x_24) ;  /* 0x0000000000048947 */ /* 0x000fea0003800000 */
[----:B------:R-:W-:Y:S01]  /*1bb0*/  BPT.TRAP 0x1 ;  /* 0x000000040000795c */ /* 0x000fe20000300000 */
.L_x_24:
[----:B-1----:R-:W-:Y:S05]  /*1bc0*/  @P1 BRA `(.L_x_25) ;  /* 0x0000000000081947 */ /* 0x002fea0003800000 */
[----:B------:R-:W1:Y:S02]  /*1bd0*/  SYNCS.PHASECHK.TRANS64.TRYWAIT P1, [R5+URZ], R4 ;  /* 0x00000004050075a7 */ /* 0x000e64000802017f */
[----:B-1----:R-:W-:Y:S05]  /*1be0*/  @!P1 BRA `(.L_x_26) ;  /* 0x0000006400809947 */ /* 0x002fea0003800000 */
.L_x_25:
[----:B------:R-:W-:Y:S01]  /*1bf0*/  ULEA UR6, UR5, UR45, 0xa ;  /* 0x0000002d05067291 */ /* 0x000fe2000f8e503f */
[----:B------:R-:W-:Y:S01]  /*1c00*/  WARPGROUP.ARRIVE ;  /* 0x00000000000079c5 */ /* 0x000fe20000000000 */
[----:B------:R-:W-:Y:S01]  /*1c10*/  ULEA UR7, UR5, UR4, 0xa ;  /* 0x0000000405077291 */ /* 0x000fe2000f8e503f */
[----:B------:R-:W-:Y:S01]  /*1c20*/  UMOV UR9, 0x40000040 ;  /* 0x4000004000097882 */ /* 0x000fe20000000000 */
[----:B------:R-:W-:-:S03]  /*1c30*/  UMOV UR11, 0x40000040 ;  /* 0x40000040000b7882 */ /* 0x000fc60000000000 */
[----:B------:R-:W-:Y:S02]  /*1c40*/  UMOV UR8, UR6 ;  /* 0x0000000600087c82 */ /* 0x000fe40008000000 */
[----:B------:R-:W-:Y:S02]  /*1c50*/  UMOV UR10, UR7 ;  /* 0x00000007000a7c82 */ /* 0x000fe40008000000 */
[----:B------:R-:W-:Y:S01]  /*1c60*/  HGMMA.64x128x16.F32 R24, gdesc[UR8], R24, gsb0 ;  /* 0x01e00000081879f0 */ /* 0x000fe20008000818 */
[----:B------:R-:W-:Y:S02]  /*1c70*/  UIADD3 UR8, UR6, 0x2, URZ ;  /* 0x0000000206087890 */ /* 0x000fe4000fffe03f */
[----:B------:R-:W-:Y:S01]  /*1c80*/  UIADD3 UR10, UR7, 0x2, URZ ;  /* 0x00000002070a7890 */ /* 0x000fe2000fffe03f */
[----:B------:R-:W-:Y:S01]  /*1c90*/  UMOV UR9, 0x40000040 ;  /* 0x4000004000097882 */ /* 0x000fe20000000000 */
[----:B------:R-:W-:Y:S01]  /*1ca0*/  UMOV UR11, 0x40000040 ;  /* 0x40000040000b7882 */ /* 0x000fe20000000000 */
[----:B------:R-:W-:-:S02]  /*1cb0*/  WARPGROUP.DEPBAR.LE gsb0, 0x0 ;  /* 0x00008000000079c5 */ /* 0x000fc40000010000 */
        /* <DEDUP_REMOVED lines=18> */
[----:B------:R-:W-:Y:S01]  /*1de0*/  BPT.TRAP 0x1 ;  /* 0x000000040000795c */ /* 0x000fe20000300000 */
.L_x_27:
[----:B------:R-:W-:-:S13]  /*1df0*/  ISETP.NE.AND P1, PT, R22, RZ, PT ;  /* 0x000000ff1600720c */ /* 0x000fda0003f25270 */
[----:B01----:R-:W-:-:S04]  /*1e00*/  @P1 IMAD R4, R3, 0x8, R6 ;  /* 0x0000000803041824 */ /* 0x003fc800078e0206 */
[----:B------:R-:W-:-:S05]  /*1e10*/  @P1 VIADD R4, R4, 0x38 ;  /* 0x0000003804041836 */ /* 0x000fca0000000000 */
[----:B------:R-:W-:-:S04]  /*1e20*/  @P1 PRMT R4, R19, 0x654, R4 ;  /* 0x0000065413041816 */ /* 0x000fc80000000004 */
[----:B------:R0:W-:Y:S01]  /*1e30*/  @P1 SYNCS.ARRIVE.TRANS64.RED.A1T0 RZ, [R4+URZ], RZ ;  /* 0x000000ff04ff19a7 */ /* 0x0001e2000810043f */
[----:B------:R-:W-:-:S13]  /*1e40*/  ISETP.GT.U32.AND P1, PT, R18, 0x1, PT ;  /* 0x000000011200780c */ /* 0x000fda0003f24070 */
[----:B0-----:R-:W-:Y:S05]  /*1e50*/  @P1 BRA `(.L_x_28) ;  /* 0x0000000000041947 */ /* 0x001fea0003800000 */
[----:B------:R-:W-:Y:S01]  /*1e60*/  BPT.TRAP 0x1 ;  /* 0x000000040000795c */ /* 0x000fe20000300000 */
.L_x_28:
[----:B------:R-:W-:Y:S01]  /*1e70*/  UIADD3 UR5, UR5, 0x1, URZ ;  /* 0x0000000105057890 */ /* 0x000fe2000fffe03f */
[C---:B------:R-:W-:Y:S01]  /*1e80*/  ISETP.GT.AND P2, PT, R0.reuse, 0x1, PT ;  /* 0x000000010000780c */ /* 0x040fe20003f44270 */
[----:B------:R-:W-:Y:S02]  /*1e90*/  VIADD R3, R3, 0x1 ;  /* 0x0000000103037836 */ /* 0x000fe40000000000 */
[----:B------:R-:W-:Y:S01]  /*1ea0*/  UISETP.NE.AND UP0, UPT, UR5, 0x7, UPT ;  /* 0x000000070500788c */ /* 0x000fe2000bf05270 */
[----:B------:R-:W-:Y:S02]  /*1eb0*/  VIADD R0, R0, 0xffffffff ;  /* 0xffffffff00007836 */ /* 0x000fe40000000000 */
[C---:B------:R-:W-:Y:S01]  /*1ec0*/  ISETP.NE.AND P1, PT, R3.reuse, 0x7, PT ;  /* 0x000000070300780c */ /* 0x040fe20003f25270 */
[----:B------:R-:W-:Y:S02]  /*1ed0*/  USEL UR6, URZ, 0x1, UP0 ;  /* 0x000000013f067887 */ /* 0x000fe40008000000 */
[----:B------:R-:W-:Y:S01]  /*1ee0*/  USEL UR5, UR5, URZ, UP0 ;  /* 0x0000003f05057287 */ /* 0x000fe20008000000 */
[----:B------:R-:W-:-:S03]  /*1ef0*/  SEL R3, R3, RZ, P1 ;  /* 0x000000ff03037207 */ /* 0x000fc60000800000 */
[----:B------:R-:W-:Y:S01]  /*1f00*/  LOP3.LUT R7, R7, UR6, RZ, 0x3c, !PT ;  /* 0x0000000607077c12 */ /* 0x000fe2000f8e3cff */
[----:B------:R-:W-:Y:S07]  /*1f10*/  @P2 BRA `(.L_x_29) ;  /* 0xfffffff800f82947 */ /* 0x000fee000383ffff */
.L_x_22:
[----:B01----:R-:W0:Y:S02]  /*1f20*/  LDC R0, c[0x0][0x28c] ;  /* 0x0000a300ff007b82 */ /* 0x003e240000000800 */
[----:B0-----:R-:W-:-:S13]  /*1f30*/  ISETP.GE.AND P1, PT, R0, 0x1, PT ;  /* 0x000000010000780c */ /* 0x001fda0003f26270 */
[----:B------:R-:W-:Y:S05]  /*1f40*/  @!P1 BRA `(.L_x_30) ;  /* 0x0000000000509947 */ /* 0x000fea0003800000 */
[----:B------:R-:W-:Y:S05]  /*1f50*/  @!P0 BRA `(.L_x_31) ;  /* 0x0000000000048947 */ /* 0x000fea0003800000 */
[----:B------:R-:W-:Y:S01]  /*1f60*/  BPT.TRAP 0x1 ;  /* 0x000000040000795c */ /* 0x000fe20000300000 */
.L_x_31:
[----:B------:R-:W-:Y:S01]  /*1f70*/  ISETP.NE.AND P0, PT, R22, RZ, PT ;  /* 0x000000ff1600720c */ /* 0x000fe20003f05270 */
[----:B------:R-:W-:Y:S01]  /*1f80*/  BSSY B0, `(.L_x_32) ;  /* 0x000000e000007945 */ /* 0x000fe20003800000 */
[----:B------:R-:W-:-:S11]  /*1f90*/  ISETP.GT.U32.AND P1, PT, R18, 0x1, PT ;  /* 0x000000011200780c */ /* 0x000fd60003f24070 */
[----:B------:R-:W-:Y:S05]  /*1fa0*/  @!P0 BRA `(.L_x_33) ;  /* 0x00000000002c8947 */ /* 0x000fea0003800000 */
[----:B------:R-:W-:-:S04]  /*1fb0*/  UIADD3 UR6, UR44, UR41, URZ ;  /* 0x000000292c067290 */ /* 0x000fc8000fffe03f */
[----:B------:R-:W-:-:S04]  /*1fc0*/  UIMAD.WIDE.U32 UR4, UR6, 0x24924925, URZ ;  /* 0x24924925060478a5 */ /* 0x000fc8000f8e003f */
[----:B------:R-:W-:-:S04]  /*1fd0*/  UIADD3 UR4, UR6, -UR5, URZ ;  /* 0x8000000506047290 */ /* 0x000fc8000fffe03f */
[----:B------:R-:W-:-:S04]  /*1fe0*/  ULEA.HI UR4, UR4, UR5, URZ, 0x1f ;  /* 0x0000000504047291 */ /* 0x000fc8000f8ff83f */
[----:B------:R-:W-:-:S04]  /*1ff0*/  USHF.R.U32.HI UR4, URZ, 0x2, UR4 ;  /* 0x000000023f047899 */ /* 0x000fc80008011604 */
[----:B------:R-:W-:-:S06]  /*2000*/  UIMAD UR4, UR4, -0x7, UR6 ;  /* 0xfffffff9040478a4 */ /* 0x000fcc000f8e0206 */
[----:B------:R-:W-:-:S04]  /*2010*/  IMAD.U32 R3, RZ, RZ, UR4 ;  /* 0x00000004ff037e24 */ /* 0x000fc8000f8e00ff */
[----:B------:R-:W-:-:S04]  /*2020*/  IMAD R0, R3, 0x8, R6 ;  /* 0x0000000803007824 */ /* 0x000fc800078e0206 */
[----:B------:R-:W-:-:S05]  /*2030*/  VIADD R0, R0, 0x38 ;  /* 0x0000003800007836 */ /* 0x000fca0000000000 */
[----:B------:R-:W-:-:S04]  /*2040*/  PRMT R0, R19, 0x654, R0 ;  /* 0x0000065413007816 */ /* 0x000fc80000000000 */
[----:B------:R0:W-:Y:S03]  /*2050*/  SYNCS.ARRIVE.TRANS64.RED.A1T0 RZ, [R0+URZ], RZ ;  /* 0x000000ff00ff79a7 */ /* 0x0001e6000810043f */
.L_x_33:
[----:B------:R-:W-:Y:S05]  /*2060*/  BSYNC B0 ;  /* 0x0000000000007941 */ /* 0x000fea0003800000 */
.L_x_32:
[----:B------:R-:W-:Y:S05]  /*2070*/  @P1 BRA `(.L_x_30) ;  /* 0x0000000000041947 */ /* 0x000fea0003800000 */
[----:B------:R-:W-:Y:S01]  /*2080*/  BPT.TRAP 0x1 ;  /* 0x000000040000795c */ /* 0x000fe20000300000 */
.L_x_30:
[----:B------:R-:W-:Y:S01]  /*2090*/  UISETP.GE.U32.AND UP1, UPT, UR43, 0x7, UPT ;  /* 0x000000072b00788c */ /* 0x000fe2000bf26070 */
[----:B------:R-:W-:Y:S01]  /*20a0*/  IMAD.SHL.U32 R100, R100, 0x80, RZ ;  /* 0x0000008064647824 */ /* 0x000fe200078e00ff */
[----:B------:R-:W-:Y:S01]  /*20b0*/  UIADD3 UR41, UR43, UR41, URZ ;  /* 0x000000292b297290 */ /* 0x000fe2000fffe03f */
[----:B------:R-:W-:Y:S01]  /*20c0*/  SHF.R.S32.HI R11, RZ, 0x1f, R101 ;  /* 0x0000001fff0b7819 */ /* 0x000fe20000011465 */
[----:B------:R-:W-:Y:S01]  /*20d0*/  ULDC UR10, c[0x0][0x288] ;  /* 0x0000a200000a7ab9 */ /* 0x000fe20000000800 */
[----:B------:R-:W-:Y:S01]  /*20e0*/  IMAD.SHL.U32 R6, R103, 0x80, RZ ;  /* 0x0000008067067824 */ /* 0x000fe200078e00ff */
[C---:B------:R-:W-:Y:S01]  /*20f0*/  LOP3.LUT R8, R100.reuse, 0x6, R95, 0xf8, !PT ;  /* 0x0000000664087812 */ /* 0x040fe200078ef85f */
[----:B------:R-:W-:Y:S01]  /*2100*/  UISETP.GT.U32.AND UP0, UPT, UR41, 0x6, UPT ;  /* 0x000000062900788c */ /* 0x000fe2000bf04070 */
[----:B------:R-:W-:Y:S01]  /*2110*/  ISETP.GE.AND P0, PT, R100, UR10, PT ;  /* 0x0000000a64007c0c */ /* 0x000fe2000bf06270 */
[----:B------:R-:W-:Y:S01]  /*2120*/  ULDC.64 UR6, c[0x0][0x5d0] ;  /* 0x0001740000067ab9 */ /* 0x000fe20000000a00 */
[----:B------:R-:W-:Y:S01]  /*2130*/  ULDC UR11, c[0x0][0x284] ;  /* 0x0000a100000b7ab9 */ /* 0x000fe20000000800 */
[----:B------:R-:W-:Y:S01]  /*2140*/  @UP1 UIMAD.WIDE.U32 UR4, UR41, 0x24924925, URZ ;  /* 0x24924925290418a5 */ /* 0x000fe2000f8e003f */
[----:B------:R-:W-:Y:S01]  /*2150*/  SHF.R.S32.HI R9, RZ, 0x1f, R8 ;  /* 0x0000001fff097819 */ /* 0x000fe20000011408 */
[----:B0-----:R-:W-:Y:S01]  /*2160*/  IMAD R0, R11, UR6, RZ ;  /* 0x000000060b007c24 */ /* 0x001fe2000f8e02ff */
[----:B------:R-:W-:Y:S01]  /*2170*/  UISETP.LT.U32.AND UP0, UPT, UR43, 0x7, UP0 ;  /* 0x000000072b00788c */ /* 0x000fe20008701070 */
[----:B------:R-:W-:Y:S01]  /*2180*/  ISETP.GE.OR P0, PT, R6, UR11, P0 ;  /* 0x0000000b06007c0c */ /* 0x000fe20008706670 */
[----:B------:R-:W-:Y:S01]  /*2190*/  @UP1 UIADD3 UR4, UR41, -UR5, URZ ;  /* 0x8000000529041290 */ /* 0x000fe2000fffe03f */
[C---:B------:R-:W-:Y:S01]  /*21a0*/  IMAD R3, R101.reuse, UR7, R0 ;  /* 0x0000000765037c24 */ /* 0x040fe2000f8e0200 */
[----:B------:R-:W-:Y:S01]  /*21b0*/  ULDC.64 UR8, c[0x0][0x5c8] ;  /* 0x0001720000087ab9 */ /* 0x000fe20000000a00 */
[----:B------:R-:W-:Y:S01]  /*21c0*/  IMAD.WIDE.U32 R4, R101, UR6, R8 ;  /* 0x0000000665047c25 */ /* 0x000fe2000f8e0008 */
[----:B------:R-:W-:-:S02]  /*21d0*/  USEL UR6, URZ, 0x1, !UP0 ;  /* 0x000000013f067887 */ /* 0x000fc4000c000000 */
[----:B------:R-:W-:Y:S01]  /*21e0*/  @UP1 ULEA.HI UR4, UR4, UR5, URZ, 0x1f ;  /* 0x0000000504041291 */ /* 0x000fe2000f8ff83f */
[----:B------:R-:W-:Y:S01]  /*21f0*/  IMAD.WIDE R104, R103, 0x80, R88 ;  /* 0x0000008067687825 */ /* 0x000fe200078e0258 */
[----:B------:R-:W-:Y:S02]  /*2200*/  ULOP3.LUT UR40, UR40, UR6, URZ, 0x3c, !UPT ;  /* 0x0000000628287292 */ /* 0x000fe4000f8e3c3f */
[----:B------:R-:W-:Y:S01]  /*2210*/  @UP1 USHF.R.U32.HI UR4, URZ, 0x2, UR4 ;  /* 0x000000023f041899 */ /* 0x000fe20008011604 */
[----:B------:R-:W-:Y:S02]  /*2220*/  IMAD.IADD R5, R5, 0x1, R3 ;  /* 0x0000000105057824 */ /* 0x000fe400078e0203 */
[----:B------:R-:W-:Y:S01]  /*2230*/  IMAD R3, R105, UR8, RZ ;  /* 0x0000000869037c24 */ /* 0x000fe2000f8e02ff */
[----:B------:R-:W-:Y:S01]  /*2240*/  @UP1 ULOP3.LUT UR40, UR40, 0x1, UR4, 0x78, !UPT ;  /* 0x0000000128281892 */ /* 0x000fe2000f8e7804 */
[----:B------:R-:W-:-:S04]  /*2250*/  IMAD.WIDE.U32 R106, R104, UR8, R4 ;  /* 0x00000008686a7c25 */ /* 0x000fc8000f8e0004 */
[----:B------:R-:W-:Y:S02]  /*2260*/  IMAD R7, R104, UR9, R3 ;  /* 0x0000000968077c24 */ /* 0x000fe4000f8e0203 */
[----:B------:R-:W-:Y:S01]  /*2270*/  IMAD.MOV.U32 R0, RZ, RZ, -0x1 ;  /* 0xffffffffff007424 */ /* 0x000fe200078e00ff */
[----:B------:R-:W-:Y:S06]  /*2280*/  @P0 BRA `(.L_x_34) ;  /* 0x00000040001c0947 */ /* 0x000fec0003800000 */
[----:B-----5:R-:W-:Y:S01]  /*2290*/  FSETP.NEU.AND P0, PT, R90, RZ, PT ;  /* 0x000000ff5a00720b */ /* 0x020fe20003f0d000 */
[----:B------:R-:W-:Y:S01]  /*22a0*/  IMAD.IADD R4, R94, 0x1, -R100 ;  /* 0x000000015e047824 */ /* 0x000fe200078e0a64 */
[----:B------:R-:W-:Y:S01]  /*22b0*/  BSSY B0, `(.L_x_34) ;  /* 0x0000404000007945 */ /* 0x000fe20003800000 */
[----:B------:R-:W-:Y:S02]  /*22c0*/  IMAD.IADD R3, R99, 0x1, -R6 ;  /* 0x0000000163037824 */ /* 0x000fe400078e0a06 */
[----:B------:R-:W-:Y:S01]  /*22d0*/  IMAD.IADD R103, R107, 0x1, R7 ;  /* 0x000000016b677824 */ /* 0x000fe200078e0207 */
[----:B------:R-:W-:-:S04]  /*22e0*/  ISETP.GT.AND P2, PT, R4, RZ, PT ;  /* 0x000000ff0400720c */ /* 0x000fc80003f44270 */
[----:B------:R-:W-:-:S03]  /*22f0*/  ISETP.GT.AND P1, PT, R3, RZ, P2 ;  /* 0x000000ff0300720c */ /* 0x000fc60001724270 */
[----:B------:R-:W-:Y:S10]  /*2300*/  @!P0 BRA `(.L_x_35) ;  /* 0x0000002c00288947 */ /* 0x000ff40003800000 */
[----:B------:R-:W0:Y:S01]  /*2310*/  LDC.64 R110, c[0x0][0x5b8] ;  /* 0x00016e00ff6e7b82 */ /* 0x000e220000000a00 */
[----:B------:R-:W-:-:S07]  /*2320*/  ULDC.64 UR4, c[0x0][0x5c0] ;  /* 0x0001700000047ab9 */ /* 0x000fce0000000a00 */
[----:B------:R-:W1:Y:S08]  /*2330*/  LDC.64 R112, c[0x0][0x5b0] ;  /* 0x00016c00ff707b82 */ /* 0x000e700000000a00 */
[----:B------:R-:W2:Y:S01]  /*2340*/  LDC.64 R114, c[0x0][0x5a8] ;  /* 0x00016a00ff727b82 */ /* 0x000ea20000000a00 */
[-C--:B0-----:R-:W-:Y:S02]  /*2350*/  IMAD R6, R11, R110.reuse, RZ ;  /* 0x0000006e0b067224 */ /* 0x081fe400078e02ff */
[----:B------:R-:W-:-:S04]  /*2360*/  IMAD.WIDE.U32 R108, R101, R110, R8 ;  /* 0x0000006e656c7225 */ /* 0x000fc800078e0008 */
[----:B------:R-:W-:Y:S02]  /*2370*/  IMAD R107, R101, R111, R6 ;  /* 0x0000006f656b7224 */ /* 0x000fe400078e0206 */
[-C--:B-1----:R-:W-:Y:S02]  /*2380*/  IMAD R5, R105, R112.reuse, RZ ;  /* 0x0000007069057224 */ /* 0x082fe400078e02ff */
[----:B------:R-:W-:Y:S02]  /*2390*/  IMAD.IADD R13, R109, 0x1, R107 ;  /* 0x000000016d0d7824 */ /* 0x000fe400078e026b */
[----:B------:R-:W-:Y:S02]  /*23a0*/  IMAD.MOV.U32 R12, RZ, RZ, R108 ;  /* 0x000000ffff0c7224 */ /* 0x000fe400078e006c */
[C---:B------:R-:W-:Y:S02]  /*23b0*/  IMAD R111, R104.reuse, R113, R5 ;  /* 0x00000071686f7224 */ /* 0x040fe400078e0205 */
[----:B------:R-:W-:-:S04]  /*23c0*/  IMAD.WIDE.U32 R6, R104, R112, R12 ;  /* 0x0000007068067225 */ /* 0x000fc800078e000c */
[----:B------:R-:W-:Y:S01]  /*23d0*/  IMAD.IADD R5, R7, 0x1, R111 ;  /* 0x0000000107057824 */ /* 0x000fe200078e026f */
[----:B--2---:R-:W-:-:S04]  /*23e0*/  LEA R14, P0, R6, R114, 0x1 ;  /* 0x00000072060e7211 */ /* 0x004fc800078008ff */
[----:B------:R-:W-:-:S05]  /*23f0*/  LEA.HI.X R15, R6, R115, R5, 0x1, P0 ;  /* 0x00000073060f7211 */ /* 0x000fca00000f0c05 */
[----:B------:R0:W2:Y:S01]  /*2400*/  @P1 LDG.E.LTC128B.U16 R5, desc[UR38][R14.64] ;  /* 0x000000260e051981 */ /* 0x0000a2000c1e1520 */
[----:B------:R-:W-:Y:S01]  /*2410*/  LEA R10, P0, R106, UR4, 0x1 ;  /* 0x000000046a0a7c11 */ /* 0x000fe2000f8008ff */
[----:B------:R-:W-:Y:S01]  /*2420*/  IMAD.WIDE.U32 R6, R104, R112, R8 ;  /* 0x0000007068067225 */ /* 0x000fe200078e0008 */
[----:B------:R-:W-:Y:S03]  /*2430*/  BSSY B1, `(.L_x_36) ;  /* 0x0000012000017945 */ /* 0x000fe60003800000 */
[----:B------:R-:W-:Y:S02]  /*2440*/  IMAD.IADD R7, R111, 0x1, R7 ;  /* 0x000000016f077824 */ /* 0x000fe400078e0207 */
[----:B------:R-:W-:Y:S01]  /*2450*/  IMAD.WIDE.U32 R20, R101, R110, R6 ;  /* 0x0000006e65147225 */ /* 0x000fe200078e0006 */
[----:B0-----:R-:W-:-:S03]  /*2460*/  SHF.L.U64.HI R15, R112, 0x3, R113 ;  /* 0x00000003700f7819 */ /* 0x001fc60000010271 */
[----:B------:R-:W-:Y:S01]  /*2470*/  IMAD.IADD R7, R107, 0x1, R21 ;  /* 0x000000016b077824 */ /* 0x000fe200078e0215 */
[----:B------:R-:W-:Y:S01]  /*2480*/  LEA R6, P4, R20, R114, 0x1 ;  /* 0x0000007214067211 */ /* 0x000fe200078808ff */
[----:B------:R-:W-:-:S03]  /*2490*/  IMAD.SHL.U32 R14, R112, 0x8, RZ ;  /* 0x00000008700e7824 */ /* 0x000fc600078e00ff */
[----:B------:R-:W-:Y:S01]  /*24a0*/  LEA.HI.X R7, R20, R115, R7, 0x1, P4 ;  /* 0x0000007314077211 */ /* 0x000fe200020f0c07 */
[----:B--2---:R-:W-:-:S05]  /*24b0*/  HADD2.F32 R11, -RZ, R5.H0_H0 ;  /* 0x20000005ff0b7230 */ /* 0x004fca0000004100 */
[----:B------:R-:W-:-:S04]  /*24c0*/  FMUL R11, R11, R90 ;  /* 0x0000005a0b0b7220 */ /* 0x000fc80000400000 */
[----:B------:R-:W-:Y:S01]  /*24d0*/  FFMA R24, R24, R23, R11 ;  /* 0x0000001718187223 */ /* 0x000fe2000000000b */
[----:B------:R-:W-:Y:S02]  /*24e0*/  LEA.HI.X R11, R106, UR5, R103, 0x1, P0 ;  /* 0x000000056a0b7c11 */ /* 0x000fe400080f0c67 */
[----:B------:R-:W-:Y:S02]  /*24f0*/  ISETP.GT.AND P0, PT, R4, 0x1, PT ;  /* 0x000000010400780c */ /* 0x000fe40003f04270 */
[----:B------:R-:W-:Y:S02]  /*2500*/  F2FP.F16.F32.PACK_AB R24, RZ, R24 ;  /* 0x00000018ff18723e */ /* 0x000fe400000000ff */
[----:B------:R-:W-:-:S03]  /*2510*/  ISETP.GT.AND P3, PT, R3, RZ, P0 ;  /* 0x000000ff0300720c */ /* 0x000fc60000764270 */
[----:B------:R0:W-:Y:S10]  /*2520*/  @P1 STG.E.U16 desc[UR38][R10.64], R24 ;  /* 0x000000180a001986 */ /* 0x0001f4000c101526 */
[----:B------:R-:W-:Y:S05]  /*2530*/  @!P3 BRA `(.L_x_37) ;  /* 0x000000000004b947 */ /* 0x000fea0003800000 */
[----:B------:R1:W5:Y:S02]  /*2540*/  LDG.E.LTC128B.U16 R5, desc[UR38][R6.64+0x2] ;  /* 0x0000022606057981 */ /* 0x000364000c1e1520 */
.L_x_37:
[----:B------:R-:W-:Y:S05]  /*2550*/  BSYNC B1 ;  /* 0x0000000000017941 */ /* 0x000fea0003800000 */
.L_x_36:
[----:B-----5:R-:W-:Y:S01]  /*2560*/  HADD2.F32 R103, -RZ, R5.H0_H0 ;  /* 0x20000005ff677230 */ /* 0x020fe20000004100 */
[----:B------:R-:W-:Y:S01]  /*2570*/  ISETP.GT.AND P2, PT, R3, 0x8, P2 ;  /* 0x000000080300780c */ /* 0x000fe20001744270 */
[----:B------:R-:W-:Y:S01]  /*2580*/  IMAD.WIDE.U32 R20, R104, R112, R14 ;  /* 0x0000007068147225 */ /* 0x000fe200078e000e */
[----:B0-----:R-:W-:-:S03]  /*2590*/  PRMT R24, R5, 0x7610, R24 ;  /* 0x0000761005187816 */ /* 0x001fc60000000018 */
[----:B------:R-:W-:Y:S01]  /*25a0*/  FMUL R12, R103, R90 ;  /* 0x0000005a670c7220 */ /* 0x000fe20000400000 */
[----:B------:R-:W-:Y:S01]  /*25b0*/  IMAD.IADD R111, R111, 0x1, R21 ;  /* 0x000000016f6f7824 */ /* 0x000fe200078e0215 */
[----:B------:R-:W-:Y:S02]  /*25c0*/  IADD3 R108, P1, R108, R20, RZ ;  /* 0x000000146c6c7210 */ /* 0x000fe40007f3e0ff */
[----:B------:R-:W-:-:S03]  /*25d0*/  FFMA R12, R25, R23, R12 ;  /* 0x00000017190c7223 */ /* 0x000fc6000000000c */
[----:B------:R-:W-:Y:S01]  /*25e0*/  IMAD.X R13, R111, 0x1, R13, P1 ;  /* 0x000000016f0d7824 */ /* 0x000fe200008e060d */
[C---:B------:R-:W-:Y:S02]  /*25f0*/  LEA R14, P1, R108.reuse, R114, 0x1 ;  /* 0x000000726c0e7211 */ /* 0x040fe400078208ff */
[----:B------:R-:W-:Y:S02]  /*2600*/  F2FP.F16.F32.PACK_AB R12, RZ, R12 ;  /* 0x0000000cff0c723e */ /* 0x000fe400000000ff */
[----:B------:R-:W-:Y:S02]  /*2610*/  LEA.HI.X R15, R108, R115, R13, 0x1, P1 ;  /* 0x000000736c0f7211 */ /* 0x000fe400008f0c0d */
[----:B------:R-:W-:-:S05]  /*2620*/  PRMT R21, R12, 0x7610, R21 ;  /* 0x000076100c157816 */ /* 0x000fca0000000015 */
[----:B------:R0:W-:Y:S04]  /*2630*/  @P3 STG.E.U16 desc[UR38][R10.64+0x2], R21 ;  /* 0x000002150a003986 */ /* 0x0001e8000c101526 */
[----:B------:R-:W2:Y:S01]  /*2640*/  @P2 LDG.E.LTC128B.U16 R24, desc[UR38][R14.64] ;  /* 0x000000260e182981 */ /* 0x000ea2000c1e1520 */
[----:B------:R-:W-:Y:S01]  /*2650*/  IADD3 R20, P1, R8, R20, RZ ;  /* 0x0000001408147210 */ /* 0x000fe20007f3e0ff */
[----:B------:R-:W-:Y:S01]  /*2660*/  BSSY B1, `(.L_x_38) ;  /* 0x0000011000017945 */ /* 0x000fe20003800000 */
[----:B------:R-:W-:Y:S02]  /*2670*/  SHF.L.U64.HI R13, R91, 0x1, R92 ;  /* 0x000000015b0d7819 */ /* 0x000fe4000001025c */
[----:B------:R-:W-:Y:S01]  /*2680*/  ISETP.GT.AND P0, PT, R3, 0x8, P0 ;  /* 0x000000080300780c */ /* 0x000fe20000704270 */
[----:B0-----:R-:W-:Y:S01]  /*2690*/  IMAD.X R21, R9, 0x1, R111, P1 ;  /* 0x0000000109157824 */ /* 0x001fe200008e066f */
[----:B------:R-:W-:Y:S01]  /*26a0*/  LEA R12, P1, R91, R10, 0x1 ;  /* 0x0000000a5b0c7211 */ /* 0x000fe200078208ff */
[----:B------:R-:W-:-:S04]  /*26b0*/  IMAD.WIDE.U32 R20, R101, R110, R20 ;  /* 0x0000006e65147225 */ /* 0x000fc800078e0014 */
[----:B------:R-:W-:Y:S01]  /*26c0*/  IMAD.X R13, R13, 0x1, R11, P1 ;  /* 0x000000010d0d7824 */ /* 0x000fe200008e060b */
[----:B------:R-:W-:Y:S01]  /*26d0*/  LEA R8, P3, R20, R114, 0x1 ;  /* 0x0000007214087211 */ /* 0x000fe200078608ff */
[----:B------:R-:W-:-:S05]  /*26e0*/  IMAD.IADD R9, R107, 0x1, R21 ;  /* 0x000000016b097824 */ /* 0x000fca00078e0215 */
[----:B------:R-:W-:Y:S01]  /*26f0*/  LEA.HI.X R9, R20, R115, R9, 0x1, P3 ;  /* 0x0000007314097211 */ /* 0x000fe200018f0c09 */
[----:B--2---:R-:W-:-:S05]  /*2700*/  HADD2.F32 R5, -RZ, R24.H0_H0 ;  /* 0x20000018ff057230 */ /* 0x004fca0000004100 */
[----:B------:R-:W-:-:S04]  /*2710*/  FMUL R5, R5, R90 ;  /* 0x0000005a05057220 */ /* 0x000fc80000400000 */
[----:B------:R-:W-:-:S05]  /*2720*/  FFMA R5, R26, R23, R5 ;  /* 0x000000171a057223 */ /* 0x000fca0000000005 */
[----:B------:R-:W-:-:S05]  /*2730*/  F2FP.F16.F32.PACK_AB R5, RZ, R5 ;  /* 0x00000005ff05723e */ /* 0x000fca00000000ff */
[----:B------:R0:W-:Y:S01]  /*2740*/  @P2 STG.E.U16 desc[UR38][R12.64], R5 ;  /* 0x000000050c002986 */ /* 0x0001e2000c101526 */
[----:B------:R-:W-:Y:S05]  /*2750*/  @!P0 BRA `(.L_x_39) ;  /* 0x0000000000048947 */ /* 0x000fea0003800000 */
[----:B------:R2:W5:Y:S02]  /*2760*/  LDG.E.LTC128B.U16 R24, desc[UR38][R8.64+0x2] ;  /* 0x0000022608187981 */ /* 0x000564000c1e1520 */
.L_x_39:
[----:B------:R-:W-:Y:S05]  /*2770*/  BSYNC B1 ;  /* 0x0000000000017941 */ /* 0x000fea0003800000 */
.L_x_38:
[----:B0----5:R-:W-:Y:S01]  /*2780*/  HADD2.F32 R5, -RZ, R24.H0_H0 ;  /* 0x20000018ff057230 */ /* 0x021fe20000004100 */
[----:B------:R-:W-:Y:S01]  /*2790*/  ISETP.GT.AND P1, PT, R4, 0x8, PT ;  /* 0x000000080400780c */ /* 0x000fe20003f24270 */
[----:B------:R-:W-:Y:S03]  /*27a0*/  BSSY B1, `(.L_x_40) ;  /* 0x0000008000017945 */ /* 0x000fe60003800000 */
[----:B------:R-:W-:Y:S01]  /*27b0*/  FMUL R14, R5, R90 ;  /* 0x0000005a050e7220 */ /* 0x000fe20000400000 */
[----:B------:R-:W-:-:S03]  /*27c0*/  ISETP.GT.AND P2, PT, R3, RZ, P1 ;  /* 0x000000ff0300720c */ /* 0x000fc60000f44270 */
[----:B------:R-:W-:-:S05]  /*27d0*/  FFMA R14, R27, R23, R14 ;  /* 0x000000171b0e7223 */ /* 0x000fca000000000e */
[----:B------:R-:W-:-:S05]  /*27e0*/  F2FP.F16.F32.PACK_AB R14, RZ, R14 ;  /* 0x0000000eff0e723e */ /* 0x000fca00000000ff */
[----:B------:R0:W-:Y:S01]  /*27f0*/  @P0 STG.E.U16 desc[UR38][R12.64+0x2], R14 ;  /* 0x0000020e0c000986 */ /* 0x0001e2000c101526 */
[----:B------:R-:W-:Y:S05]  /*2800*/  @!P2 BRA `(.L_x_41) ;  /* 0x000000000004a947 */ /* 0x000fea0003800000 */
[----:B------:R3:W5:Y:S02]  /*2810*/  LDG.E.LTC128B.U16 R24, desc[UR38][R6.64+0x10] ;  /* 0x0000102606187981 */ /* 0x000764000c1e1520 */
.L_x_41:
[----:B------:R-:W-:Y:S05]  /*2820*/  BSYNC B1 ;  /* 0x0000000000017941 */ /* 0x000fea0003800000 */
.L_x_40:
[----:B-----5:R-:W-:Y:S01]  /*2830*/  HADD2.F32 R5, -RZ, R24.H0_H0 ;  /* 0x20000018ff057230 */ /* 0x020fe20000004100 */
        /* <DEDUP_REMOVED lines=9> */
.L_x_43:
[----:B------:R-:W-:Y:S05]  /*28d0*/  BSYNC B1 ;  /* 0x0000000000017941 */ /* 0x000fea0003800000 */
.L_x_42:
[----:B----45:R-:W-:Y:S01]  /*28e0*/  HADD2.F32 R5, -RZ, R24.H0_H0 ;  /* 0x20000018ff057230 */ /* 0x030fe20000004100 */
[----:B------:R-:W-:Y:S01]  /*28f0*/  ISETP.GT.AND P1, PT, R3, 0x8, P1 ;  /* 0x000000080300780c */ /* 0x000fe20000f24270 */
[----:B------:R-:W-:Y:S03]  /*2900*/  BSSY B1, `(.L_x_44) ;  /* 0x0000007000017945 */ /* 0x000fe60003800000 */
[----:B0-----:R-:W-:-:S04]  /*2910*/  FMUL R14, R5, R90 ;  /* 0x0000005a050e7220 */ /* 0x001fc80000400000 */
[----:B------:R-:W-:-:S05]  /*2920*/  FFMA R14, R29, R23, R14 ;  /* 0x000000171d0e7223 */ /* 0x000fca000000000e */
[----:B------:R-:W-:-:S05]  /*2930*/  F2FP.F16.F32.PACK_AB R14, RZ, R14 ;  /* 0x0000000eff0e723e */ /* 0x000fca00000000ff */
[----:B------:R0:W-:Y:S01]  /*2940*/  @P3 STG.E.U16 desc[UR38][R10.64+0x12], R14 ;  /* 0x0000120e0a003986 */ /* 0x0001e2000c101526 */
[----:B------:R-:W-:Y:S05]  /*2950*/  @!P1 BRA `(.L_x_45) ;  /* 0x0000000000049947 */ /* 0x000fea0003800000 */
[----:B------:R4:W5:Y:S02]  /*2960*/  LDG.E.LTC128B.U16 R24, desc[UR38][R8.64+0x10] ;  /* 0x0000102608187981 */ /* 0x000964000c1e1520 */
.L_x_45:
[----:B------:R-:W-:Y:S05]  /*2970*/  BSYNC B1 ;  /* 0x0000000000017941 */ /* 0x000fea0003800000 */
.L_x_44:
[----:B-----5:R-:W-:Y:S01]  /*2980*/  HADD2.F32 R5, -RZ, R24.H0_H0 ;  /* 0x20000018ff057230 */ /* 0x020fe20000004100 */
[----:B------:R-:W-:Y:S01]  /*2990*/  ISETP.GT.AND P0, PT, R3, 0x8, P0 ;  /* 0x000000080300780c */ /* 0x000fe20000704270 */
[----:B------:R-:W-:Y:S03]  /*29a0*/  BSSY B1, `(.L_x_46) ;  /* 0x0000007000017945 */ /* 0x000fe60003800000 */
[----:B------:R-:W-:-:S04]  /*29b0*/  FMUL R5, R5, R90 ;  /* 0x0000005a05057220 */ /* 0x000fc80000400000 */
[----:B------:R-:W-:-:S05]  /*29c0*/  FFMA R5, R30, R23, R5 ;  /* 0x000000171e057223 */ /* 0x000fca0000000005 */
[----:B------:R-:W-:-:S05]  /*29d0*/  F2FP.F16.F32.PACK_AB R5, RZ, R5 ;  /* 0x00000005ff05723e */ /* 0x000fca00000000ff */
[----:B------:R0:W-:Y:S01]  /*29e0*/  @P1 STG.E.U16 desc[UR38][R12.64+0x10], R5 ;  /* 0x000010050c001986 */ /* 0x0001e2000c101526 */
[----:B------:R-:W-:Y:S05]  /*29f0*/  @!P0 BRA `(.L_x_47) ;  /* 0x0000000000048947 */ /* 0x000fea0003800000 */
[----:B------:R0:W5:Y:S02]  /*2a00*/  LDG.E.LTC128B.U16 R24, desc[UR38][R8.64+0x12] ;  /* 0x0000122608187981 */ /* 0x000164000c1e1520 */
.L_x_47:
[----:B------:R-:W-:Y:S05]  /*2a10*/  BSYNC B1 ;  /* 0x0000000000017941 */ /* 0x000fea0003800000 */
.L_x_46:
        /* <DEDUP_REMOVED lines=10> */
.L_x_49:
[----:B------:R-:W-:Y:S05]  /*2ac0*/  BSYNC B1 ;  /* 0x0000000000017941 */ /* 0x000fea0003800000 */
.L_x_48:
        /* <DEDUP_REMOVED lines=10> */
.L_x_51:
[----:B------:R-:W-:Y:S05]  /*2b70*/  BSYNC B1 ;  /* 0x0000000000017941 */ /* 0x000fea0003800000 */
.L_x_50:
[----:B0----5:R-:W-:Y:S01]  /*2b80*/  HADD2.F32 R5, -RZ, R24.H0_H0 ;  /* 0x20000018ff057230 */ /* 0x021fe20000004100 */
        /* <DEDUP_REMOVED lines=8> */
.L_x_53:
[----:B------:R-:W-:Y:S05]  /*2c10*/  BSYNC B1 ;  /* 0x0000000000017941 */ /* 0x000fea0003800000 */
.L_x_52:
        /* <DEDUP_REMOVED lines=9> */
.L_x_55:
[----:B------:R-:W-:Y:S05]  /*2cb0*/  BSYNC B1 ;  /* 0x0000000000017941 */ /* 0x000fea0003800000 */
.L_x_54:
        /* <DEDUP_REMOVED lines=10> */
.L_x_57:
[----:B------:R-:W-:Y:S05]  /*2d60*/  BSYNC B1 ;  /* 0x0000000000017941 */ /* 0x000fea0003800000 */
.L_x_56:
        /* <DEDUP_REMOVED lines=10> */
.L_x_59:
[----:B------:R-:W-:Y:S05]  /*2e10*/  BSYNC B1 ;  /* 0x0000000000017941 */ /* 0x000fea0003800000 */
.L_x_58:
        /* <DEDUP_REMOVED lines=9> */
.L_x_61:
[----:B------:R-:W-:Y:S05]  /*2eb0*/  BSYNC B1 ;  /* 0x0000000000017941 */ /* 0x000fea0003800000 */
.L_x_60:
        /* <DEDUP_REMOVED lines=9> */
.L_x_63:
[----:B------:R-:W-:Y:S05]  /*2f50*/  BSYNC B1 ;  /* 0x0000000000017941 */ /* 0x000fea0003800000 */
.L_x_62:
        /* <DEDUP_REMOVED lines=10> */
.L_x_65:
[----:B------:R-:W-:Y:S05]  /*3000*/  BSYNC B1 ;  /* 0x0000000000017941 */ /* 0x000fea0003800000 */
.L_x_64:
        /* <DEDUP_REMOVED lines=10> */
.L_x_67:
[----:B------:R-:W-:Y:S05]  /*30b0*/  BSYNC B1 ;  /* 0x0000000000017941 */ /* 0x000fea0003800000 */
.L_x_66:
        /* <DEDUP_REMOVED lines=9> */
.L_x_69:
[----:B------:R-:W-:Y:S05]  /*3150*/  BSYNC B1 ;  /* 0x0000000000017941 */ /* 0x000fea0003800000 */
.L_x_68:
        /* <DEDUP_REMOVED lines=9> */
.L_x_71:
[----:B------:R-:W-:Y:S05]  /*31f0*/  BSYNC B1 ;  /* 0x0000000000017941 */ /* 0x000fea0003800000 */
.L_x_70:
        /* <DEDUP_REMOVED lines=10> */
.L_x_73:
[----:B------:R-:W-:Y:S05]  /*32a0*/  BSYNC B1 ;  /* 0x0000000000017941 */ /* 0x000fea0003800000 */
.L_x_72:
        /* <DEDUP_REMOVED lines=10> */
.L_x_75:
[----:B------:R-:W-:Y:S05]  /*3350*/  BSYNC B1 ;  /* 0x0000000000017941 */ /* 0x000fea0003800000 */
.L_x_74:
        /* <DEDUP_REMOVED lines=9> */
.L_x_77:
[----:B------:R-:W-:Y:S05]  /*33f0*/  BSYNC B1 ;  /* 0x0000000000017941 */ /* 0x000fea0003800000 */
.L_x_76:
        /* <DEDUP_REMOVED lines=9> */
.L_x_79:
[----:B------:R-:W-:Y:S05]  /*3490*/  BSYNC B1 ;  /* 0x0000000000017941 */ /* 0x000fea0003800000 */
.L_x_78:
        /* <DEDUP_REMOVED lines=10> */
.L_x_81:
[----:B------:R-:W-:Y:S05]  /*3540*/  BSYNC B1 ;  /* 0x0000000000017941 */ /* 0x000fea0003800000 */
.L_x_80:
        /* <DEDUP_REMOVED lines=10> */
.L_x_83:
[----:B------:R-:W-:Y:S05]  /*35f0*/  BSYNC B1 ;  /* 0x0000000000017941 */ /* 0x000fea0003800000 */
.L_x_82:
        /* <DEDUP_REMOVED lines=9> */
.L_x_85:
[----:B------:R-:W-:Y:S05]  /*3690*/  BSYNC B1 ;  /* 0x0000000000017941 */ /* 0x000fea0003800000 */
.L_x_84:
        /* <DEDUP_REMOVED lines=9> */
.L_x_87:
[----:B------:R-:W-:Y:S05]  /*3730*/  BSYNC B1 ;  /* 0x0000000000017941 */ /* 0x000fea0003800000 */
.L_x_86:
        /* <DEDUP_REMOVED lines=10> */
.L_x_89:
[----:B------:R-:W-:Y:S05]  /*37e0*/  BSYNC B1 ;  /* 0x0000000000017941 */ /* 0x000fea0003800000 */
.L_x_88:
        /* <DEDUP_REMOVED lines=10> */
.L_x_91:
[----:B------:R-:W-:Y:S05]  /*3890*/  BSYNC B1 ;  /* 0x0000000000017941 */ /* 0x000fea0003800000 */
.L_x_90:
        /* <DEDUP_REMOVED lines=9> */
.L_x_93:
[----:B------:R-:W-:Y:S05]  /*3930*/  BSYNC B1 ;  /* 0x0000000000017941 */ /* 0x000fea0003800000 */
.L_x_92:
        /* <DEDUP_REMOVED lines=9> */
.L_x_95:
[----:B------:R-:W-:Y:S05]  /*39d0*/  BSYNC B1 ;  /* 0x0000000000017941 */ /* 0x000fea0003800000 */
.L_x_94:
        /* <DEDUP_REMOVED lines=10> */
.L_x_97:
[----:B------:R-:W-:Y:S05]  /*3a80*/  BSYNC B1 ;  /* 0x0000000000017941 */ /* 0x000fea0003800000 */
.L_x_96:
        /* <DEDUP_REMOVED lines=10> */
.L_x_99:
[----:B------:R-:W-:Y:S05]  /*3b30*/  BSYNC B1 ;  /* 0x0000000000017941 */ /* 0x000fea0003800000 */
.L_x_98:
        /* <DEDUP_REMOVED lines=9> */
.L_x_101:
[----:B------:R-:W-:Y:S05]  /*3bd0*/  BSYNC B1 ;  /* 0x0000000000017941 */ /* 0x000fea0003800000 */
.L_x_100:
        /* <DEDUP_REMOVED lines=9> */
.L_x_103:
[----:B------:R-:W-:Y:S05]  /*3c70*/  BSYNC B1 ;  /* 0x0000000000017941 */ /* 0x000fea0003800000 */
.L_x_102:
        /* <DEDUP_REMOVED lines=10> */
.L_x_105:
[----:B------:R-:W-:Y:S05]  /*3d20*/  BSYNC B1 ;  /* 0x0000000000017941 */ /* 0x000fea0003800000 */
.L_x_104:
        /* <DEDUP_REMOVED lines=10> */
.L_x_107:
[----:B------:R-:W-:Y:S05]  /*3dd0*/  BSYNC B1 ;  /* 0x0000000000017941 */ /* 0x000fea0003800000 */
.L_x_106:
        /* <DEDUP_REMOVED lines=9> */
.L_x_109:
[----:B------:R-:W-:Y:S05]  /*3e70*/  BSYNC B1 ;  /* 0x0000000000017941 */ /* 0x000fea0003800000 */
.L_x_108:
        /* <DEDUP_REMOVED lines=9> */
.L_x_111:
[----:B------:R-:W-:Y:S05]  /*3f10*/  BSYNC B1 ;  /* 0x0000000000017941 */ /* 0x000fea0003800000 */
.L_x_110:
        /* <DEDUP_REMOVED lines=10> */
.L_x_113:
[----:B------:R-:W-:Y:S05]  /*3fc0*/  BSYNC B1 ;  /* 0x0000000000017941 */ /* 0x000fea0003800000 */
.L_x_112:
        /* <DEDUP_REMOVED lines=10> */
.L_x_115:
[----:B------:R-:W-:Y:S05]  /*4070*/  BSYNC B1 ;  /* 0x0000000000017941 */ /* 0x000fea0003800000 */
.L_x_114:
        /* <DEDUP_REMOVED lines=9> */
.L_x_117:
[----:B------:R-:W-:Y:S05]  /*4110*/  BSYNC B1 ;  /* 0x0000000000017941 */ /* 0x000fea0003800000 */
.L_x_116:
        /* <DEDUP_REMOVED lines=9> */
.L_x_119:
[----:B------:R-:W-:Y:S05]  /*41b0*/  BSYNC B1 ;  /* 0x0000000000017941 */ /* 0x000fea0003800000 */
.L_x_118:
        /* <DEDUP_REMOVED lines=10> */
.L_x_121:
[----:B------:R-:W-:Y:S05]  /*4260*/  BSYNC B1 ;  /* 0x0000000000017941 */ /* 0x000fea0003800000 */
.L_x_120:
        /* <DEDUP_REMOVED lines=10> */
.L_x_123:
[----:B------:R-:W-:Y:S05]  /*4310*/  BSYNC B1 ;  /* 0x0000000000017941 */ /* 0x000fea0003800000 */
.L_x_122:
        /* <DEDUP_REMOVED lines=9> */
.L_x_125:
[----:B------:R-:W-:Y:S05]  /*43b0*/  BSYNC B1 ;  /* 0x0000000000017941 */ /* 0x000fea0003800000 */
.L_x_124:
        /* <DEDUP_REMOVED lines=9> */
.L_x_127:
[----:B------:R-:W-:Y:S05]  /*4450*/  BSYNC B1 ;  /* 0x0000000000017941 */ /* 0x000fea0003800000 */
.L_x_126:
        /* <DEDUP_REMOVED lines=10> */
.L_x_129:
[----:B------:R-:W-:Y:S05]  /*4500*/  BSYNC B1 ;  /* 0x0000000000017941 */ /* 0x000fea0003800000 */
.L_x_128:
        /* <DEDUP_REMOVED lines=10> */
.L_x_131:
[----:B------:R-:W-:Y:S05]  /*45b0*/  BSYNC B1 ;  /* 0x0000000000017941 */ /* 0x000fea0003800000 */
.L_x_130:
        /* <DEDUP_REMOVED lines=9> */
.L_x_133:
[----:B------:R-:W-:Y:S05]  /*4650*/  BSYNC B1 ;  /* 0x0000000000017941 */ /* 0x000fea0003800000 */
.L_x_132:
        /* <DEDUP_REMOVED lines=9> */
.L_x_135:
[----:B------:R-:W-:Y:S05]  /*46f0*/  BSYNC B1 ;  /* 0x0000000000017941 */ /* 0x000fea0003800000 */
.L_x_134:
        /* <DEDUP_REMOVED lines=10> */
.L_x_137:
[----:B------:R-:W-:Y:S05]  /*47a0*/  BSYNC B1 ;  /* 0x0000000000017941 */ /* 0x000fea0003800000 */
.L_x_136:
        /* <DEDUP_REMOVED lines=10> */
.L_x_139:
[----:B------:R-:W-:Y:S05]  /*4850*/  BSYNC B1 ;  /* 0x0000000000017941 */ /* 0x000fea0003800000 */
.L_x_138:
        /* <DEDUP_REMOVED lines=9> */
.L_x_141:
[----:B------:R-:W-:Y:S05]  /*48f0*/  BSYNC B1 ;  /* 0x0000000000017941 */ /* 0x000fea0003800000 */
.L_x_140:
        /* <DEDUP_REMOVED lines=9> */
.L_x_143:
[----:B------:R-:W-:Y:S05]  /*4990*/  BSYNC B1 ;  /* 0x0000000000017941 */ /* 0x000fea0003800000 */
.L_x_142:
        /* <DEDUP_REMOVED lines=10> */
.L_x_145:
[----:B------:R-:W-:Y:S05]  /*4a40*/  BSYNC B1 ;  /* 0x0000000000017941 */ /* 0x000fea0003800000 */
.L_x_144:
        /* <DEDUP_REMOVED lines=10> */
.L_x_147:
[----:B------:R-:W-:Y:S05]  /*4af0*/  BSYNC B1 ;  /* 0x0000000000017941 */ /* 0x000fea0003800000 */
.L_x_146:
        /* <DEDUP_REMOVED lines=9> */
.L_x_149:
[----:B------:R-:W-:Y:S05]  /*4b90*/  BSYNC B1 ;  /* 0x0000000000017941 */ /* 0x000fea0003800000 */
.L_x_148:
        /* <DEDUP_REMOVED lines=9> */
.L_x_151:
[----:B------:R-:W-:Y:S05]  /*4c30*/  BSYNC B1 ;  /* 0x0000000000017941 */ /* 0x000fea0003800000 */
.L_x_150:
        /* <DEDUP_REMOVED lines=10> */
.L_x_153:
[----:B------:R-:W-:Y:S05]  /*4ce0*/  BSYNC B1 ;  /* 0x0000000000017941 */ /* 0x000fea0003800000 */
.L_x_152:
[----:B-----5:R-:W-:Y:S01]  /*4cf0*/  HADD2.F32 R5, -RZ, R24.H0_H0 ;  /* 0x20000018ff057230 */ /* 0x020fe20000004100 */
[----:B------:R-:W-:Y:S01]  /*4d00*/  ISETP.GT.AND P0, PT, R4, 0x79, PT ;  /* 0x000000790400780c */ /* 0x000fe20003f04270 */
[----:B------:R-:W-:Y:S01]  /*4d10*/  @P2 IMAD.MOV.U32 R4, RZ, RZ, R10 ;  /* 0x000000ffff042224 */ /* 0x000fe200078e000a */
[----:B------:R-:W-:Y:S02]  /*4d20*/  BSSY B1, `(.L_x_154) ;  /* 0x000000a000017945 */ /* 0x000fe40003800000 */
[----:B------:R-:W-:Y:S01]  /*4d30*/  FMUL R5, R5, R90 ;  /* 0x0000005a05057220 */ /* 0x000fe20000400000 */
[----:B------:R-:W-:-:S03]  /*4d40*/  ISETP.GT.AND P3, PT, R3, RZ, P0 ;  /* 0x000000ff0300720c */ /* 0x000fc60000764270 */
[----:B------:R-:W-:-:S05]  /*4d50*/  FFMA R5, R84, R23, R5 ;  /* 0x0000001754057223 */ /* 0x000fca0000000005 */
[----:B------:R-:W-:-:S04]  /*4d60*/  F2FP.F16.F32.PACK_AB R5, RZ, R5 ;  /* 0x00000005ff05723e */ /* 0x000fc800000000ff */
[----:B0-----:R-:W-:Y:S01]  /*4d70*/  PRMT R14, R5, 0x7610, R14 ;  /* 0x00007610050e7816 */ /* 0x001fe2000000000e */
[----:B------:R-:W-:-:S05]  /*4d80*/  @P2 IMAD.MOV.U32 R5, RZ, RZ, R11 ;  /* 0x000000ffff052224 */ /* 0x000fca00078e000b */
[----:B------:R0:W-:Y:S01]  /*4d90*/  @P2 STG.E.U16 desc[UR38][R4.64+0xf0], R14 ;  /* 0x0000f00e04002986 */ /* 0x0001e2000c101526 */
[----:B------:R-:W-:Y:S05]  /*4da0*/  @!P3 BRA `(.L_x_155) ;  /* 0x000000000004b947 */ /* 0x000fea0003800000 */
[----:B------:R0:W5:Y:S02]  /*4db0*/  LDG.E.LTC128B.U16 R24, desc[UR38][R6.64+0xf2] ;  /* 0x0000f22606187981 */ /* 0x000164000c1e1520 */
.L_x_155:
[----:B------:R-:W-:Y:S05]  /*4dc0*/  BSYNC B1 ;  /* 0x0000000000017941 */ /* 0x000fea0003800000 */
.L_x_154:
        /* <DEDUP_REMOVED lines=9> */
.L_x_157:
[----:B------:R-:W-:Y:S05]  /*4e60*/  BSYNC B1 ;  /* 0x0000000000017941 */ /* 0x000fea0003800000 */
.L_x_156:
[----:B-----5:R-:W-:Y:S01]  /*4e70*/  HADD2.F32 R5, -RZ, R24.H0_H0 ;  /* 0x20000018ff057230 */ /* 0x020fe20000004100 */
[----:B------:R-:W-:Y:S01]  /*4e80*/  ISETP.GT.AND P0, PT, R3, 0x8, P0 ;  /* 0x000000080300780c */ /* 0x000fe20000704270 */
[----:B0-----:R-:W-:Y:S01]  /*4e90*/  @P1 IMAD.MOV.U32 R4, RZ, RZ, R12 ;  /* 0x000000ffff041224 */ /* 0x001fe200078e000c */
[----:B------:R-:W-:Y:S02]  /*4ea0*/  BSSY B1, `(.L_x_158) ;  /* 0x0000009000017945 */ /* 0x000fe40003800000 */
[----:B------:R-:W-:-:S04]  /*4eb0*/  FMUL R5, R5, R90 ;  /* 0x0000005a05057220 */ /* 0x000fc80000400000 */
[----:B------:R-:W-:-:S05]  /*4ec0*/  FFMA R5, R86, R23, R5 ;  /* 0x0000001756057223 */ /* 0x000fca0000000005 */
[----:B------:R-:W-:-:S04]  /*4ed0*/  F2FP.F16.F32.PACK_AB R5, RZ, R5 ;  /* 0x00000005ff05723e */ /* 0x000fc800000000ff */
[----:B-1-3--:R-:W-:Y:S01]  /*4ee0*/  PRMT R6, R5, 0x7610, R6 ;  /* 0x0000761005067816 */ /* 0x00afe20000000006 */
[----:B------:R-:W-:-:S05]  /*4ef0*/  @P1 IMAD.MOV.U32 R5, RZ, RZ, R13 ;  /* 0x000000ffff051224 */ /* 0x000fca00078e000d */
[----:B------:R0:W-:Y:S01]  /*4f00*/  @P1 STG.E.U16 desc[UR38][R4.64+0xf0], R6 ;  /* 0x0000f00604001986 */ /* 0x0001e2000c101526 */
[----:B------:R-:W-:Y:S05]  /*4f10*/  @!P0 BRA `(.L_x_159) ;  /* 0x0000000000048947 */ /* 0x000fea0003800000 */
[----:B------:R1:W5:Y:S02]  /*4f20*/  LDG.E.LTC128B.U16 R24, desc[UR38][R8.64+0xf2] ;  /* 0x0000f22608187981 */ /* 0x000364000c1e1520 */
.L_x_159:
[----:B------:R-:W-:Y:S05]  /*4f30*/  BSYNC B1 ;  /* 0x0000000000017941 */ /* 0x000fea0003800000 */
.L_x_158:
[----:B------:R-:W-:Y:S05]  /*4f40*/  @!P0 BRA `(.L_x_160) ;  /* 0x0000001000e88947 */ /* 0x000fea0003800000 */
[----:B-----5:R-:W-:-:S05]  /*4f50*/  HADD2.F32 R3, -RZ, R24.H0_H0 ;  /* 0x20000018ff037230 */ /* 0x020fca0000004100 */
[----:B0-----:R-:W-:-:S04]  /*4f60*/  FMUL R4, R3, R90 ;  /* 0x0000005a03047220 */ /* 0x001fc80000400000 */
[----:B------:R-:W-:-:S05]  /*4f70*/  FFMA R4, R87, R23, R4 ;  /* 0x0000001757047223 */ /* 0x000fca0000000004 */
[----:B------:R-:W-:-:S05]  /*4f80*/  F2FP.F16.F32.PACK_AB R4, RZ, R4 ;  /* 0x00000004ff04723e */ /* 0x000fca00000000ff */
[----:B------:R3:W-:Y:S01]  /*4f90*/  STG.E.U16 desc[UR38][R12.64+0xf2], R4 ;  /* 0x0000f2040c007986 */ /* 0x0007e2000c101526 */
[----:B------:R-:W-:Y:S05]  /*4fa0*/  BRA `(.L_x_160) ;  /* 0x0000001000d07947 */ /* 0x000fea0003800000 */
.L_x_35:
[----:B------:R-:W-:Y:S01]  /*4fb0*/  ISETP.GT.AND P3, PT, R4, 0x1, PT ;  /* 0x000000010400780c */ /* 0x000fe20003f64270 */
[----:B------:R-:W-:Y:S01]  /*4fc0*/  ULDC.64 UR4, c[0x0][0x5c0] ;  /* 0x0001700000047ab9 */ /* 0x000fe20000000a00 */
[-C--:B------:R-:W-:Y:S01]  /*4fd0*/  FMUL R24, R24, R23.reuse ;  /* 0x0000001718187220 */ /* 0x080fe20000400000 */
[----:B------:R-:W-:Y:S01]  /*4fe0*/  LEA R6, P4, R106, UR4, 0x1 ;  /* 0x000000046a067c11 */ /* 0x000fe2000f8808ff */
[-C--:B------:R-:W-:Y:S01]  /*4ff0*/  FMUL R25, R25, R23.reuse ;  /* 0x0000001719197220 */ /* 0x080fe20000400000 */
[----:B------:R-:W-:Y:S01]  /*5000*/  ISETP.GT.AND P0, PT, R3, RZ, P3 ;  /* 0x000000ff0300720c */ /* 0x000fe20001f04270 */
[-C--:B------:R-:W-:Y:S01]  /*5010*/  FMUL R26, R26, R23.reuse ;  /* 0x000000171a1a7220 */ /* 0x080fe20000400000 */
[----:B------:R-:W-:Y:S01]  /*5020*/  F2FP.F16.F32.PACK_AB R24, RZ, R24 ;  /* 0x00000018ff18723e */ /* 0x000fe200000000ff */
[-C--:B------:R-:W-:Y:S01]  /*5030*/  FMUL R27, R27, R23.reuse ;  /* 0x000000171b1b7220 */ /* 0x080fe20000400000 */
[----:B------:R-:W-:Y:S01]  /*5040*/  LEA.HI.X R7, R106, UR5, R103, 0x1, P4 ;  /* 0x000000056a077c11 */ /* 0x000fe2000a0f0c67 */
[----:B------:R-:W-:Y:S01]  /*5050*/  FMUL R28, R28, R23 ;  /* 0x000000171c1c7220 */ /* 0x000fe20000400000 */
[----:B------:R-:W-:Y:S01]  /*5060*/  F2FP.F16.F32.PACK_AB R25, RZ, R25 ;  /* 0x00000019ff19723e */ /* 0x000fe200000000ff */
[-C--:B------:R-:W-:Y:S01]  /*5070*/  FMUL R29, R29, R23.reuse ;  /* 0x000000171d1d7220 */ /* 0x080fe20000400000 */
[----:B------:R-:W-:Y:S01]  /*5080*/  ISETP.GT.AND P2, PT, R3, 0x8, P2 ;  /* 0x000000080300780c */ /* 0x000fe20001744270 */
[----:B------:R-:W-:Y:S01]  /*5090*/  @P1 STG.E.U16 desc[UR38][R6.64], R24 ;  /* 0x0000001806001986 */ /* 0x000fe2000c101526 */
[----:B------:R-:W-:Y:S01]  /*50a0*/  ISETP.GT.AND P1, PT, R4, 0x8, PT ;  /* 0x000000080400780c */ /* 0x000fe20003f24270 */
[-C--:B------:R-:W-:Y:S01]  /*50b0*/  FMUL R30, R30, R23.reuse ;  /* 0x000000171e1e7220 */ /* 0x080fe20000400000 */
[C---:B------:R-:W-:Y:S01]  /*50c0*/  SHF.L.U64.HI R5, R91.reuse, 0x1, R92 ;  /* 0x000000015b057819 */ /* 0x040fe2000001025c */
[----:B------:R-:W-:Y:S01]  /*50d0*/  @P0 STG.E.U16 desc[UR38][R6.64+0x2], R25 ;  /* 0x0000021906000986 */ /* 0x000fe2000c101526 */
[----:B------:R-:W-:Y:S01]  /*50e0*/  LEA R8, P5, R91, R6, 0x1 ;  /* 0x000000065b087211 */ /* 0x000fe200078a08ff */
[-C--:B------:R-:W-:Y:S01]  /*50f0*/  FMUL R31, R31, R23.reuse ;  /* 0x000000171f1f7220 */ /* 0x080fe20000400000 */
[----:B------:R-:W-:Y:S01]  /*5100*/  ISETP.GT.AND P3, PT, R3, 0x8, P3 ;  /* 0x000000080300780c */ /* 0x000fe20001f64270 */
[-C--:B------:R-:W-:Y:S01]  /*5110*/  FMUL R32, R32, R23.reuse ;  /* 0x0000001720207220 */ /* 0x080fe20000400000 */
[----:B------:R-:W-:Y:S01]  /*5120*/  ISETP.GT.AND P0, PT, R4, 0x9, PT ;  /* 0x000000090400780c */ /* 0x000fe20003f04270 */
[----:B------:R-:W-:Y:S01]  /*5130*/  IMAD.X R9, R5, 0x1, R7, P5 ;  /* 0x0000000105097824 */ /* 0x000fe200028e0607 */
[----:B------:R-:W-:Y:S01]  /*5140*/  ISETP.GT.AND P4, PT, R3, RZ, P1 ;  /* 0x000000ff0300720c */ /* 0x000fe20000f84270 */
[-C--:B------:R-:W-:Y:S01]  /*5150*/  FMUL R33, R33, R23.reuse ;  /* 0x0000001721217220 */ /* 0x080fe20000400000 */
[----:B------:R-:W-:Y:S01]  /*5160*/  F2FP.F16.F32.PACK_AB R26, RZ, R26 ;  /* 0x0000001aff1a723e */ /* 0x000fe200000000ff */
[-C--:B------:R-:W-:Y:S01]  /*5170*/  FMUL R34, R34, R23.reuse ;  /* 0x0000001722227220 */ /* 0x080fe20000400000 */
[----:B------:R-:W-:Y:S01]  /*5180*/  ISETP.GT.AND P5, PT, R3, RZ, P0 ;  /* 0x000000ff0300720c */ /* 0x000fe200007a4270 */
[----:B------:R-:W-:Y:S01]  /*5190*/  FMUL R35, R35, R23 ;  /* 0x0000001723237220 */ /* 0x000fe20000400000 */
[----:B------:R-:W-:Y:S01]  /*51a0*/  F2FP.F16.F32.PACK_AB R27, RZ, R27 ;  /* 0x0000001bff1b723e */ /* 0x000fe200000000ff */
[----:B------:R-:W-:Y:S01]  /*51b0*/  @P2 STG.E.U16 desc[UR38][R8.64], R26 ;  /* 0x0000001a08002986 */ /* 0x000fe2000c101526 */
[----:B------:R-:W-:Y:S01]  /*51c0*/  F2FP.F16.F32.PACK_AB R28, RZ, R28 ;  /* 0x0000001cff1c723e */ /* 0x000fe200000000ff */
[-C--:B------:R-:W-:Y:S01]  /*51d0*/  FMUL R36, R36, R23.reuse ;  /* 0x0000001724247220 */ /* 0x080fe20000400000 */
[----:B------:R-:W-:Y:S01]  /*51e0*/  ISETP.GT.AND P2, PT, R3, 0x8, P1 ;  /* 0x000000080300780c */ /* 0x000fe20000f44270 */
[----:B------:R-:W-:Y:S01]  /*51f0*/  @P3 STG.E.U16 desc[UR38][R8.64+0x2], R27 ;  /* 0x0000021b08003986 */ /* 0x000fe2000c101526 */
[----:B------:R-:W-:Y:S01]  /*5200*/  ISETP.GT.AND P1, PT, R4, 0x10, PT ;  /* 0x000000100400780c */ /* 0x000fe20003f24270 */
[----:B------:R-:W-:Y:S01]  /*5210*/  FMUL R37, R37, R23 ;  /* 0x0000001725257220 */ /* 0x000fe20000400000 */
[----:B------:R-:W-:Y:S01]  /*5220*/  F2FP.F16.F32.PACK_AB R29, RZ, R29 ;  /* 0x0000001dff1d723e */ /* 0x000fe200000000ff */
[----:B------:R-:W-:Y:S01]  /*5230*/  @P4 STG.E.U16 desc[UR38][R6.64+0x10], R28 ;  /* 0x0000101c06004986 */ /* 0x000fe2000c101526 */
[C---:B------:R-:W-:Y:S01]  /*5240*/  ISETP.GT.AND P3, PT, R3.reuse, 0x8, P0 ;  /* 0x000000080300780c */ /* 0x040fe20000764270 */
[-C--:B------:R-:W-:Y:S01]  /*5250*/  FMUL R38, R38, R23.reuse ;  /* 0x0000001726267220 */ /* 0x080fe20000400000 */
[----:B------:R-:W-:Y:S01]  /*5260*/  ISETP.GT.AND P0, PT, R4, 0x11, PT ;  /* 0x000000110400780c */ /* 0x000fe20003f04270 */
[----:B------:R-:W-:Y:S01]  /*5270*/  @P5 STG.E.U16 desc[UR38][R6.64+0x12], R29 ;  /* 0x0000121d06005986 */ /* 0x000fe2000c101526 */
        /* <DEDUP_REMOVED lines=161> */
[----:B------:R-:W-:Y:S01]  /*5c90*/  FMUL R87, R87, R23 ;  /* 0x0000001757577220 */ /* 0x000fe20000400000 */
[----:B------:R-:W-:-:S02]  /*5ca0*/  F2FP.F16.F32.PACK_AB R62, RZ, R62 ;  /* 0x0000003eff3e723e */ /* 0x000fc400000000ff */
[C---:B------:R-:W-:Y:S02]  /*5cb0*/  ISETP.GT.AND P5, PT, R3.reuse, RZ, P0 ;  /* 0x000000ff0300720c */ /* 0x040fe400007a4270 */
[----:B------:R-:W-:Y:S01]  /*5cc0*/  F2FP.F16.F32.PACK_AB R63, RZ, R63 ;  /* 0x0000003fff3f723e */ /* 0x000fe200000000ff */
[----:B------:R-:W-:Y:S01]  /*5cd0*/  @P2 STG.E.U16 desc[UR38][R8.64+0x90], R62 ;  /* 0x0000903e08002986 */ /* 0x000fe2000c101526 */
[----:B------:R-:W-:Y:S02]  /*5ce0*/  F2FP.F16.F32.PACK_AB R64, RZ, R64 ;  /* 0x00000040ff40723e */ /* 0x000fe400000000ff */
[C---:B------:R-:W-:Y:S01]  /*5cf0*/  ISETP.GT.AND P2, PT, R3.reuse, 0x8, P1 ;  /* 0x000000080300780c */ /* 0x040fe20000f44270 */
[----:B------:R-:W-:Y:S01]  /*5d00*/  @P3 STG.E.U16 desc[UR38][R8.64+0x92], R63 ;  /* 0x0000923f08003986 */ /* 0x000fe2000c101526 */
[----:B------:R-:W-:Y:S02]  /*5d10*/  ISETP.GT.AND P1, PT, R4, 0x58, PT ;  /* 0x000000580400780c */ /* 0x000fe40003f24270 */
[----:B------:R-:W-:Y:S01]  /*5d20*/  F2FP.F16.F32.PACK_AB R65, RZ, R65 ;  /* 0x00000041ff41723e */ /* 0x000fe200000000ff */
[----:B------:R-:W-:Y:S01]  /*5d30*/  @P4 STG.E.U16 desc[UR38][R6.64+0xa0], R64 ;  /* 0x0000a04006004986 */ /* 0x000fe2000c101526 */
[----:B------:R-:W-:-:S02]  /*5d40*/  ISETP.GT.AND P3, PT, R3, 0x8, P0 ;  /* 0x000000080300780c */ /* 0x000fc40000764270 */
[----:B------:R-:W-:Y:S01]  /*5d50*/  ISETP.GT.AND P0, PT, R4, 0x59, PT ;  /* 0x000000590400780c */ /* 0x000fe20003f04270 */
[----:B------:R-:W-:Y:S01]  /*5d60*/  @P5 STG.E.U16 desc[UR38][R6.64+0xa2], R65 ;  /* 0x0000a24106005986 */ /* 0x000fe2000c101526 */
[C---:B------:R-:W-:Y:S02]  /*5d70*/  ISETP.GT.AND P4, PT, R3.reuse, RZ, P1 ;  /* 0x000000ff0300720c */ /* 0x040fe40000f84270 */
[----:B------:R-:W-:Y:S02]  /*5d80*/  F2FP.F16.F32.PACK_AB R66, RZ, R66 ;  /* 0x00000042ff42723e */ /* 0x000fe400000000ff */
[----:B------:R-:W-:Y:S02]  /*5d90*/  ISETP.GT.AND P5, PT, R3, RZ, P0 ;  /* 0x000000ff0300720c */ /* 0x000fe400007a4270 */
[----:B------:R-:W-:Y:S01]  /*5da0*/  F2FP.F16.F32.PACK_AB R67, RZ, R67 ;  /* 0x00000043ff43723e */ /* 0x000fe200000000ff */
[----:B------:R-:W-:Y:S01]  /*5db0*/  @P2 STG.E.U16 desc[UR38][R8.64+0xa0], R66 ;  /* 0x0000a04208002986 */ /* 0x000fe2000c101526 */
[----:B------:R-:W-:-:S02]  /*5dc0*/  F2FP.F16.F32.PACK_AB R68, RZ, R68 ;  /* 0x00000044ff44723e */ /* 0x000fc400000000ff */
[C---:B------:R-:W-:Y:S01]  /*5dd0*/  ISETP.GT.AND P2, PT, R3.reuse, 0x8, P1 ;  /* 0x000000080300780c */ /* 0x040fe20000f44270 */
[----:B------:R-:W-:Y:S01]  /*5de0*/  @P3 STG.E.U16 desc[UR38][R8.64+0xa2], R67 ;  /* 0x0000a24308003986 */ /* 0x000fe2000c101526 */
[C---:B------:R-:W-:Y:S02]  /*5df0*/  ISETP.GT.AND P1, PT, R4.reuse, 0x60, PT ;  /* 0x000000600400780c */ /* 0x040fe40003f24270 */
[----:B------:R-:W-:Y:S01]  /*5e00*/  F2FP.F16.F32.PACK_AB R69, RZ, R69 ;  /* 0x00000045ff45723e */ /* 0x000fe200000000ff */
[----:B------:R-:W-:Y:S01]  /*5e10*/  @P4 STG.E.U16 desc[UR38][R6.64+0xb0], R68 ;  /* 0x0000b04406004986 */ /* 0x000fe2000c101526 */
[C---:B------:R-:W-:Y:S02]  /*5e20*/  ISETP.GT.AND P3, PT, R3.reuse, 0x8, P0 ;  /* 0x000000080300780c */ /* 0x040fe40000764270 */
[----:B------:R-:W-:Y:S01]  /*5e30*/  ISETP.GT.AND P0, PT, R4, 0x61, PT ;  /* 0x000000610400780c */ /* 0x000fe20003f04270 */
[----:B------:R-:W-:Y:S01]  /*5e40*/  @P5 STG.E.U16 desc[UR38][R6.64+0xb2], R69 ;  /* 0x0000b24506005986 */ /* 0x000fe2000c101526 */
[----:B------:R-:W-:-:S02]  /*5e50*/  ISETP.GT.AND P4, PT, R3, RZ, P1 ;  /* 0x000000ff0300720c */ /* 0x000fc40000f84270 */
[C---:B------:R-:W-:Y:S02]  /*5e60*/  ISETP.GT.AND P5, PT, R3.reuse, RZ, P0 ;  /* 0x000000ff0300720c */ /* 0x040fe400007a4270 */
[----:B------:R-:W-:Y:S02]  /*5e70*/  F2FP.F16.F32.PACK_AB R70, RZ, R70 ;  /* 0x00000046ff46723e */ /* 0x000fe400000000ff */
[----:B------:R-:W-:Y:S02]  /*5e80*/  F2FP.F16.F32.PACK_AB R71, RZ, R71 ;  /* 0x00000047ff47723e */ /* 0x000fe400000000ff */
[----:B------:R-:W-:Y:S01]  /*5e90*/  F2FP.F16.F32.PACK_AB R72, RZ, R72 ;  /* 0x00000048ff48723e */ /* 0x000fe200000000ff */
[----:B------:R-:W-:Y:S01]  /*5ea0*/  @P2 STG.E.U16 desc[UR38][R8.64+0xb0], R70 ;  /* 0x0000b04608002986 */ /* 0x000fe2000c101526 */
[----:B------:R-:W-:Y:S02]  /*5eb0*/  F2FP.F16.F32.PACK_AB R73, RZ, R73 ;  /* 0x00000049ff49723e */ /* 0x000fe400000000ff */
[C---:B------:R-:W-:Y:S01]  /*5ec0*/  ISETP.GT.AND P1, PT, R3.reuse, 0x8, P1 ;  /* 0x000000080300780c */ /* 0x040fe20000f24270 */
[----:B------:R-:W-:Y:S01]  /*5ed0*/  @P3 STG.E.U16 desc[UR38][R8.64+0xb2], R71 ;  /* 0x0000b24708003986 */ /* 0x000fe2000c101526 */
[----:B------:R-:W-:-:S02]  /*5ee0*/  ISETP.GT.AND P2, PT, R3, 0x8, P0 ;  /* 0x000000080300780c */ /* 0x000fc40000744270 */
[C---:B------:R-:W-:Y:S01]  /*5ef0*/  ISETP.GT.AND P0, PT, R4.reuse, 0x69, PT ;  /* 0x000000690400780c */ /* 0x040fe20003f04270 */
[----:B------:R-:W-:Y:S01]  /*5f00*/  @P4 STG.E.U16 desc[UR38][R6.64+0xc0], R72 ;  /* 0x0000c04806004986 */ /* 0x000fe2000c101526 */
[----:B------:R-:W-:Y:S02]  /*5f10*/  ISETP.GT.AND P4, PT, R4, 0x68, PT ;  /* 0x000000680400780c */ /* 0x000fe40003f84270 */
[----:B------:R-:W-:Y:S01]  /*5f20*/  F2FP.F16.F32.PACK_AB R74, RZ, R74 ;  /* 0x0000004aff4a723e */ /* 0x000fe200000000ff */
[----:B------:R-:W-:Y:S01]  /*5f30*/  @P5 STG.E.U16 desc[UR38][R6.64+0xc2], R73 ;  /* 0x0000c24906005986 */ /* 0x000fe2000c101526 */
[C---:B------:R-:W-:Y:S02]  /*5f40*/  ISETP.GT.AND P5, PT, R3.reuse, RZ, P4 ;  /* 0x000000ff0300720c */ /* 0x040fe400027a4270 */
[----:B------:R-:W-:Y:S01]  /*5f50*/  ISETP.GT.AND P3, PT, R3, RZ, P0 ;  /* 0x000000ff0300720c */ /* 0x000fe20000764270 */
[----:B------:R-:W-:Y:S01]  /*5f60*/  @P1 STG.E.U16 desc[UR38][R8.64+0xc0], R74 ;  /* 0x0000c04a08001986 */ /* 0x000fe2000c101526 */
[----:B------:R-:W-:-:S02]  /*5f70*/  F2FP.F16.F32.PACK_AB R75, RZ, R75 ;  /* 0x0000004bff4b723e */ /* 0x000fc400000000ff */
[----:B------:R-:W-:Y:S02]  /*5f80*/  F2FP.F16.F32.PACK_AB R76, RZ, R76 ;  /* 0x0000004cff4c723e */ /* 0x000fe400000000ff */
[C---:B------:R-:W-:Y:S01]  /*5f90*/  ISETP.GT.AND P4, PT, R3.reuse, 0x8, P4 ;  /* 0x000000080300780c */ /* 0x040fe20002784270 */
[----:B------:R-:W-:Y:S01]  /*5fa0*/  @P2 STG.E.U16 desc[UR38][R8.64+0xc2], R75 ;  /* 0x0000c24b08002986 */ /* 0x000fe2000c101526 */
[----:B------:R-:W-:Y:S02]  /*5fb0*/  F2FP.F16.F32.PACK_AB R77, RZ, R77 ;  /* 0x0000004dff4d723e */ /* 0x000fe400000000ff */
[C---:B------:R-:W-:Y:S01]  /*5fc0*/  ISETP.GT.AND P2, PT, R4.reuse, 0x71, PT ;  /* 0x000000710400780c */ /* 0x040fe20003f44270 */
[----:B------:R-:W-:Y:S01]  /*5fd0*/  @P5 STG.E.U16 desc[UR38][R6.64+0xd0], R76 ;  /* 0x0000d04c06005986 */ /* 0x000fe2000c101526 */
[----:B------:R-:W-:Y:S02]  /*5fe0*/  ISETP.GT.AND P5, PT, R3, 0x8, P0 ;  /* 0x000000080300780c */ /* 0x000fe400007a4270 */
[C---:B------:R-:W-:Y:S01]  /*5ff0*/  ISETP.GT.AND P1, PT, R4.reuse, 0x78, PT ;  /* 0x000000780400780c */ /* 0x040fe20003f24270 */
[----:B------:R-:W-:Y:S01]  /*6000*/  @P3 STG.E.U16 desc[UR38][R6.64+0xd2], R77 ;  /* 0x0000d24d06003986 */ /* 0x000fe2000c101526 */
[----:B------:R-:W-:-:S02]  /*6010*/  ISETP.GT.AND P3, PT, R4, 0x70, PT ;  /* 0x000000700400780c */ /* 0x000fc40003f64270 */
[----:B------:R-:W-:Y:S01]  /*6020*/  ISETP.GT.AND P0, PT, R4, 0x79, PT ;  /* 0x000000790400780c */ /* 0x000fe20003f04270 */
[----:B------:R-:W-:Y:S01]  /*6030*/  @P4 IMAD.MOV.U32 R4, RZ, RZ, R8 ;  /* 0x000000ffff044224 */ /* 0x000fe200078e0008 */
[----:B------:R-:W-:Y:S01]  /*6040*/  F2FP.F16.F32.PACK_AB R78, RZ, R78 ;  /* 0x0000004eff4e723e */ /* 0x000fe200000000ff */
[----:B------:R-:W-:Y:S01]  /*6050*/  @P4 IMAD.MOV.U32 R5, RZ, RZ, R9 ;  /* 0x000000ffff054224 */ /* 0x000fe200078e0009 */
[----:B------:R-:W-:Y:S02]  /*6060*/  F2FP.F16.F32.PACK_AB R79, RZ, R79 ;  /* 0x0000004fff4f723e */ /* 0x000fe400000000ff */
[----:B------:R-:W-:Y:S02]  /*6070*/  F2FP.F16.F32.PACK_AB R80, RZ, R80 ;  /* 0x00000050ff50723e */ /* 0x000fe400000000ff */
[----:B------:R0:W-:Y:S01]  /*6080*/  @P4 STG.E.U16 desc[UR38][R4.64+0xd0], R78 ;  /* 0x0000d04e04004986 */ /* 0x0001e2000c101526 */
[----:B------:R-:W-:Y:S02]  /*6090*/  ISETP.GT.AND P4, PT, R3, RZ, P2 ;  /* 0x000000ff0300720c */ /* 0x000fe40001784270 */
[----:B------:R-:W-:-:S02]  /*60a0*/  F2FP.F16.F32.PACK_AB R81, RZ, R81 ;  /* 0x00000051ff51723e */ /* 0x000fc400000000ff */
[----:B------:R-:W-:Y:S02]  /*60b0*/  ISETP.GT.AND P2, PT, R3, 0x8, P2 ;  /* 0x000000080300780c */ /* 0x000fe40001744270 */
[----:B------:R-:W-:Y:S02]  /*60c0*/  F2FP.F16.F32.PACK_AB R82, RZ, R82 ;  /* 0x00000052ff52723e */ /* 0x000fe400000000ff */
[----:B------:R-:W-:Y:S02]  /*60d0*/  F2FP.F16.F32.PACK_AB R83, RZ, R83 ;  /* 0x00000053ff53723e */ /* 0x000fe400000000ff */
[----:B------:R-:W-:Y:S01]  /*60e0*/  F2FP.F16.F32.PACK_AB R84, RZ, R84 ;  /* 0x00000054ff54723e */ /* 0x000fe200000000ff */
[----:B0-----:R-:W-:Y:S01]  /*60f0*/  @P5 IMAD.MOV.U32 R4, RZ, RZ, R8 ;  /* 0x000000ffff045224 */ /* 0x001fe200078e0008 */
[----:B------:R-:W-:Y:S01]  /*6100*/  F2FP.F16.F32.PACK_AB R85, RZ, R85 ;  /* 0x00000055ff55723e */ /* 0x000fe200000000ff */
[----:B------:R-:W-:Y:S01]  /*6110*/  @P5 IMAD.MOV.U32 R5, RZ, RZ, R9 ;  /* 0x000000ffff055224 */ /* 0x000fe200078e0009 */
[----:B------:R-:W-:-:S02]  /*6120*/  F2FP.F16.F32.PACK_AB R86, RZ, R86 ;  /* 0x00000056ff56723e */ /* 0x000fc400000000ff */
[----:B------:R-:W-:Y:S02]  /*6130*/  F2FP.F16.F32.PACK_AB R87, RZ, R87 ;  /* 0x00000057ff57723e */ /* 0x000fe400000000ff */
[----:B------:R0:W-:Y:S01]  /*6140*/  @P5 STG.E.U16 desc[UR38][R4.64+0xd2], R79 ;  /* 0x0000d24f04005986 */ /* 0x0001e2000c101526 */
[C---:B------:R-:W-:Y:S02]  /*6150*/  ISETP.GT.AND P5, PT, R3.reuse, RZ, P3 ;  /* 0x000000ff0300720c */ /* 0x040fe40001fa4270 */
[----:B------:R-:W-:-:S11]  /*6160*/  ISETP.GT.AND P3, PT, R3, 0x8, P3 ;  /* 0x000000080300780c */ /* 0x000fd60001f64270 */
[----:B0-----:R-:W-:Y:S02]  /*6170*/  @P5 IMAD.MOV.U32 R4, RZ, RZ, R6 ;  /* 0x000000ffff045224 */ /* 0x001fe400078e0006 */
[----:B------:R-:W-:-:S05]  /*6180*/  @P5 IMAD.MOV.U32 R5, RZ, RZ, R7 ;  /* 0x000000ffff055224 */ /* 0x000fca00078e0007 */
[----:B------:R0:W-:Y:S01]  /*6190*/  @P5 STG.E.U16 desc[UR38][R4.64+0xe0], R80 ;  /* 0x0000e05004005986 */ /* 0x0001e2000c101526 */
[C---:B------:R-:W-:Y:S02]  /*61a0*/  ISETP.GT.AND P5, PT, R3.reuse, RZ, P0 ;  /* 0x000000ff0300720c */ /* 0x040fe400007a4270 */
[----:B------:R-:W-:Y:S01]  /*61b0*/  ISETP.GT.AND P0, PT, R3, 0x8, P0 ;  /* 0x000000080300780c */ /* 0x000fe20000704270 */
[----:B0-----:R-:W-:Y:S02]  /*61c0*/  @P4 IMAD.MOV.U32 R4, RZ, RZ, R6 ;  /* 0x000000ffff044224 */ /* 0x001fe400078e0006 */
[----:B------:R-:W-:-:S05]  /*61d0*/  @P4 IMAD.MOV.U32 R5, RZ, RZ, R7 ;  /* 0x000000ffff054224 */ /* 0x000fca00078e0007 */
[----:B------:R0:W-:Y:S01]  /*61e0*/  @P4 STG.E.U16 desc[UR38][R4.64+0xe2], R81 ;  /* 0x0000e25104004986 */ /* 0x0001e2000c101526 */
[C---:B------:R-:W-:Y:S02]  /*61f0*/  ISETP.GT.AND P4, PT, R3.reuse, RZ, P1 ;  /* 0x000000ff0300720c */ /* 0x040fe40000f84270 */
[----:B------:R-:W-:Y:S01]  /*6200*/  ISETP.GT.AND P1, PT, R3, 0x8, P1 ;  /* 0x000000080300780c */ /* 0x000fe20000f24270 */
[----:B0-----:R-:W-:Y:S02]  /*6210*/  @P3 IMAD.MOV.U32 R4, RZ, RZ, R8 ;  /* 0x000000ffff043224 */ /* 0x001fe400078e0008 */
[----:B------:R-:W-:-:S05]  /*6220*/  @P3 IMAD.MOV.U32 R5, RZ, RZ, R9 ;  /* 0x000000ffff053224 */ /* 0x000fca00078e0009 */
[----:B------:R0:W-:Y:S02]  /*6230*/  @P3 STG.E.U16 desc[UR38][R4.64+0xe0], R82 ;  /* 0x0000e05204003986 */ /* 0x0001e4000c101526 */
[----:B0-----:R-:W-:Y:S02]  /*6240*/  @P2 IMAD.MOV.U32 R4, RZ, RZ, R8 ;  /* 0x000000ffff042224 */ /* 0x001fe400078e0008 */
[----:B------:R-:W-:-:S05]  /*6250*/  @P2 IMAD.MOV.U32 R5, RZ, RZ, R9 ;  /* 0x000000ffff052224 */ /* 0x000fca00078e0009 */
[----:B------:R0:W-:Y:S02]  /*6260*/  @P2 STG.E.U16 desc[UR38][R4.64+0xe2], R83 ;  /* 0x0000e25304002986 */ /* 0x0001e4000c101526 */
[----:B0-----:R-:W-:Y:S02]  /*6270*/  @P4 IMAD.MOV.U32 R4, RZ, RZ, R6 ;  /* 0x000000ffff044224 */ /* 0x001fe400078e0006 */
[----:B------:R-:W-:-:S05]  /*6280*/  @P4 IMAD.MOV.U32 R5, RZ, RZ, R7 ;  /* 0x000000ffff054224 */ /* 0x000fca00078e0007 */
[----:B------:R0:W-:Y:S04]  /*6290*/  @P4 STG.E.U16 desc[UR38][R4.64+0xf0], R84 ;  /* 0x0000f05404004986 */ /* 0x0001e8000c101526 */
[----:B------:R1:W-:Y:S01]  /*62a0*/  @P5 STG.E.U16 desc[UR38][R6.64+0xf2], R85 ;  /* 0x0000f25506005986 */ /* 0x0003e2000c101526 */
[----:B0-----:R-:W-:Y:S02]  /*62b0*/  @P1 IMAD.MOV.U32 R4, RZ, RZ, R8 ;  /* 0x000000ffff041224 */ /* 0x001fe400078e0008 */
[----:B------:R-:W-:-:S05]  /*62c0*/  @P1 IMAD.MOV.U32 R5, RZ, RZ, R9 ;  /* 0x000000ffff051224 */ /* 0x000fca00078e0009 */
[----:B------:R1:W-:Y:S04]  /*62d0*/  @P1 STG.E.U16 desc[UR38][R4.64+0xf0], R86 ;  /* 0x0000f05604001986 */ /* 0x0003e8000c101526 */
[----:B------:R1:W-:Y:S02]  /*62e0*/  @P0 STG.E.U16 desc[UR38][R8.64+0xf2], R87 ;  /* 0x0000f25708000986 */ /* 0x0003e4000c101526 */
.L_x_160:
[----:B------:R-:W-:Y:S05]  /*62f0*/  BSYNC B0 ;  /* 0x0000000000007941 */ /* 0x000fea0003800000 */
.L_x_34:
[----:B------:R-:W-:Y:S01]  /*6300*/  IADD3 R16, P0, R16, UR36, RZ ;  /* 0x0000002410107c10 */ /* 0x000fe2000ff1e0ff */
[----:B------:R-:W-:Y:S01]  /*6310*/  ULDC.64 UR4, c[0x0][0x650] ;  /* 0x0001940000047ab9 */ /* 0x000fe20000000a00 */
[----:B------:R-:W-:Y:S01]  /*6320*/  PRMT R3, RZ, 0x7610, R3 ;  /* 0x00007610ff037816 */ /* 0x000fe20000000003 */
[----:B------:R-:W-:Y:S01]  /*6330*/  IMAD.MOV.U32 R100, RZ, RZ, -0x1 ;  /* 0xffffffffff647424 */ /* 0x000fe200078e00ff */
[----:B------:R-:W-:Y:S01]  /*6340*/  IADD3.X R17, R17, UR42, RZ, P0, !PT ;  /* 0x0000002a11117c10 */ /* 0x000fe200087fe4ff */
[----:B------:R-:W-:Y:S01]  /*6350*/  IMAD.MOV.U32 R101, RZ, RZ, -0x1 ;  /* 0xffffffffff657424 */ /* 0x000fe200078e00ff */
[----:B------:R-:W-:-:S04]  /*6360*/  ISETP.GE.U32.AND P0, PT, R16, UR4, PT ;  /* 0x0000000410007c0c */ /* 0x000fc8000bf06070 */
[----:B------:R-:W-:-:S13]  /*6370*/  ISETP.GE.U32.AND.EX P0, PT, R17, UR5, PT, P0 ;  /* 0x0000000511007c0c */ /* 0x000fda000bf06100 */
[----:B------:R-:W-:Y:S05]  /*6380*/  @P0 BRA `(.L_x_161) ;  /* 0x00000004004c0947 */ /* 0x000fea0003800000 */
[----:B------:R-:W0:Y:S01]  /*6390*/  LDC.64 R10, c[0x0][0x628] ;  /* 0x00018a00ff0a7b82 */ /* 0x000e220000000a00 */
[----:B---3--:R-:W3:Y:S01]  /*63a0*/  S2R R12, SR_CTAID.X ;  /* 0x00000000000c7919 */ /* 0x008ee20000002500 */
[----:B-12-4-:R-:W-:Y:S02]  /*63b0*/  IMAD.MOV.U32 R8, RZ, RZ, R16 ;  /* 0x000000ffff087224 */ /* 0x016fe400078e0010 */
[----:B------:R-:W-:Y:S01]  /*63c0*/  IMAD.MOV.U32 R9, RZ, RZ, R17 ;  /* 0x000000ffff097224 */ /* 0x000fe200078e0011 */
[----:B------:R-:W1:Y:S03]  /*63d0*/  S2R R20, SR_CTAID.Y ;  /* 0x0000000000147919 */ /* 0x000e660000002600 */
[----:B------:R-:W2:Y:S08]  /*63e0*/  LDC R0, c[0x0][0x630] ;  /* 0x00018c00ff007b82 */ /* 0x000eb00000000800 */
[----:B------:R-:W4:Y:S01]  /*63f0*/  LDC.64 R14, c[0x0][0x620] ;  /* 0x00018800ff0e7b82 */ /* 0x000f220000000a00 */
[----:B0-----:R-:W-:-:S04]  /*6400*/  ISETP.NE.U32.AND P0, PT, R10, RZ, PT ;  /* 0x000000ff0a00720c */ /* 0x001fc80003f05070 */
[----:B------:R-:W-:-:S13]  /*6410*/  ISETP.NE.AND.EX P0, PT, R11, RZ, PT, P0 ;  /* 0x000000ff0b00720c */ /* 0x000fda0003f05300 */
[----:B-1234-:R-:W-:Y:S05]  /*6420*/  @!P0 BRA `(.L_x_162) ;  /* 0x0000000000288947 */ /* 0x01efea0003800000 */
        /* <DEDUP_REMOVED lines=10> */
.L_x_162:
[-CC-:B------:R-:W-:Y:S01]  /*64d0*/  SHF.R.U64 R101, R8, R0.reuse, R9.reuse ;  /* 0x0000000008657219 */ /* 0x180fe20000001209 */
[----:B------:R-:W0:Y:S01]  /*64e0*/  LDC.64 R26, c[0x0][0x640] ;  /* 0x00019000ff1a7b82 */ /* 0x000e220000000a00 */
[----:B------:R-:W-:Y:S01]  /*64f0*/  SHF.R.U32.HI R0, RZ, R0, R9 ;  /* 0x00000000ff007219 */ /* 0x000fe20000011609 */
[----:B------:R-:W-:Y:S01]  /*6500*/  ULDC UR4, c[0x0][0x150] ;  /* 0x0000540000047ab9 */ /* 0x000fe20000000800 */
[----:B------:R-:W-:Y:S02]  /*6510*/  IADD3 R3, P0, RZ, -R101, RZ ;  /* 0x80000065ff037210 */ /* 0x000fe40007f1e0ff */
[----:B------:R-:W-:-:S03]  /*6520*/  I2FP.F32.U32 R7, R12 ;  /* 0x0000000c00077245 */ /* 0x000fc60000201000 */
[----:B------:R-:W1:Y:S01]  /*6530*/  LDC R6, c[0x0][0x618] ;  /* 0x00018600ff067b82 */ /* 0x000e620000000800 */
[----:B------:R-:W-:Y:S02]  /*6540*/  IMAD.X R5, RZ, RZ, ~R0, P0 ;  /* 0x000000ffff057224 */ /* 0x000fe400000e0e00 */
[----:B------:R-:W-:Y:S01]  /*6550*/  FMUL R7, R7, UR4 ;  /* 0x0000000407077c20 */ /* 0x000fe20008400000 */
[----:B------:R-:W-:Y:S01]  /*6560*/  ULDC UR4, c[0x0][0x154] ;  /* 0x0000550000047ab9 */ /* 0x000fe20000000800 */
[-C--:B------:R-:W-:Y:S02]  /*6570*/  IMAD R0, R5, R14.reuse, RZ ;  /* 0x0000000e05007224 */ /* 0x080fe400078e02ff */
[C---:B------:R-:W-:Y:S01]  /*6580*/  IMAD.WIDE.U32 R4, R3.reuse, R14, R16 ;  /* 0x0000000e03047225 */ /* 0x040fe200078e0010 */
[----:B------:R-:W2:Y:S01]  /*6590*/  LDC R8, c[0x0][0x608] ;  /* 0x00018200ff087b82 */ /* 0x000ea20000000800 */
[----:B------:R-:W3:Y:S02]  /*65a0*/  F2I.U32.TRUNC.NTZ R7, R7 ;  /* 0x0000000700077305 */ /* 0x000ee4000020f000 */
[----:B------:R-:W-:Y:S01]  /*65b0*/  IMAD R3, R3, R15, R0 ;  /* 0x0000000f03037224 */ /* 0x000fe200078e0200 */
[----:B------:R-:W-:-:S03]  /*65c0*/  I2FP.F32.U32 R0, R20 ;  /* 0x0000001400007245 */ /* 0x000fc60000201000 */
[----:B------:R-:W-:Y:S01]  /*65d0*/  IMAD.IADD R3, R5, 0x1, R3 ;  /* 0x0000000105037824 */ /* 0x000fe200078e0203 */
[----:B------:R-:W4:Y:S01]  /*65e0*/  LDC R11, c[0x0][0x658] ;  /* 0x00019600ff0b7b82 */ /* 0x000f220000000800 */
[----:B0-----:R-:W-:-:S04]  /*65f0*/  ISETP.NE.U32.AND P0, PT, R26, RZ, PT ;  /* 0x000000ff1a00720c */ /* 0x001fc80003f05070 */
[----:B------:R-:W-:-:S03]  /*6600*/  ISETP.NE.AND.EX P0, PT, R27, RZ, PT, P0 ;  /* 0x000000ff1b00720c */ /* 0x000fc60003f05300 */
[----:B------:R-:W0:Y:S01]  /*6610*/  LDC R9, c[0x0][0x144] ;  /* 0x00005100ff097b82 */ /* 0x000e220000000800 */
[-C--:B-1----:R-:W-:Y:S01]  /*6620*/  SHF.R.U64 R10, R4, R6.reuse, R3 ;  /* 0x00000006040a7219 */ /* 0x082fe20000001203 */
[----:B---3--:R-:W-:Y:S01]  /*6630*/  IMAD.MOV R7, RZ, RZ, -R7 ;  /* 0x000000ffff077224 */ /* 0x008fe200078e0a07 */
[----:B------:R-:W-:Y:S01]  /*6640*/  SHF.R.U32.HI R3, RZ, R6, R3 ;  /* 0x00000006ff037219 */ /* 0x000fe20000011603 */
[----:B------:R-:W-:-:S04]  /*6650*/  FMUL R6, R0, UR4 ;  /* 0x0000000400067c20 */ /* 0x000fc80008400000 */
[----:B------:R-:W1:Y:S01]  /*6660*/  LDC R21, c[0x0][0x148] ;  /* 0x00005200ff157b82 */ /* 0x000e620000000800 */
[----:B------:R3:W0:Y:S01]  /*6670*/  F2I.U32.TRUNC.NTZ R14, R6 ;  /* 0x00000006000e7305 */ /* 0x000622000020f000 */
[-CC-:B--2---:R-:W-:Y:S02]  /*6680*/  SHF.R.U64 R13, R10, R8.reuse, R3.reuse ;  /* 0x000000080a0d7219 */ /* 0x184fe40000001203 */
[----:B------:R-:W-:-:S04]  /*6690*/  SHF.R.U32.HI R0, RZ, R8, R3 ;  /* 0x00000008ff007219 */ /* 0x000fc80000011603 */
[----:B-----5:R-:W2:Y:S01]  /*66a0*/  LDC R24, c[0x0][0x648] ;  /* 0x00019200ff187b82 */ /* 0x020ea20000000800 */
[-CC-:B----4-:R-:W-:Y:S02]  /*66b0*/  SHF.R.U64 R15, R13, R11.reuse, R0.reuse ;  /* 0x0000000b0d0f7219 */ /* 0x190fe40000001200 */
[----:B------:R-:W-:-:S03]  /*66c0*/  SHF.R.U32.HI R5, RZ, R11, R0 ;  /* 0x0000000bff057219 */ /* 0x000fc60000011600 */
[----:B------:R-:W-:Y:S02]  /*66d0*/  IMAD.MOV.U32 R4, RZ, RZ, R15 ;  /* 0x000000ffff047224 */ /* 0x000fe400078e000f */
[----:B------:R-:W4:Y:S01]  /*66e0*/  LDC R28, c[0x0][0x638] ;  /* 0x00018e00ff1c7b82 */ /* 0x000f220000000800 */
[----:B0-----:R-:W-:-:S07]  /*66f0*/  IMAD R25, R9, R7, R12 ;  /* 0x0000000709197224 */ /* 0x001fce00078e020c */
[----:B------:R-:W0:Y:S08]  /*6700*/  LDC R29, c[0x0][0x610] ;  /* 0x00018400ff1d7b82 */ /* 0x000e300000000800 */
[----:B------:R-:W0:Y:S01]  /*6710*/  LDC R30, c[0x0][0x600] ;  /* 0x00018000ff1e7b82 */ /* 0x000e220000000800 */
[----:B-123--:R-:W-:Y:S05]  /*6720*/  @!P0 BRA `(.L_x_163) ;  /* 0x0000000000288947 */ /* 0x00efea0003800000 */
[----:B------:R-:W1:Y:S02]  /*6730*/  LDC R0, c[0x0][0x64c] ;  /* 0x00019300ff007b82 */ /* 0x000e640000000800 */
[----:B-1----:R-:W-:-:S05]  /*6740*/  IADD3 R3, P0, R15, R0, RZ ;  /* 0x000000000f037210 */ /* 0x002fca0007f1e0ff */
        /* <DEDUP_REMOVED lines=8> */
.L_x_163:
[----:B------:R-:W-:Y:S01]  /*67d0*/  ISETP.NE.AND P0, PT, R2, 0x1, PT ;  /* 0x000000010200780c */ /* 0x000fe20003f05270 */
[----:B------:R-:W-:Y:S01]  /*67e0*/  IMAD.MOV R14, RZ, RZ, -R14 ;  /* 0x000000ffff0e7224 */ /* 0x000fe200078e0a0e */
[----:B------:R-:W-:Y:S02]  /*67f0*/  SHF.R.U64 R3, R4, R24, R5 ;  /* 0x0000001804037219 */ /* 0x000fe40000001205 */
[----:B------:R-:W-:Y:S02]  /*6800*/  LOP3.LUT R0, R13, R98, RZ, 0xc0, !PT ;  /* 0x000000620d007212 */ /* 0x000fe400078ec0ff */
[----:B------:R-:W-:Y:S01]  /*6810*/  LOP3.LUT R10, R10, R97, RZ, 0xc0, !PT ;  /* 0x000000610a0a7212 */ /* 0x000fe200078ec0ff */
[----:B------:R-:W-:Y:S02]  /*6820*/  IMAD.MOV R4, RZ, RZ, -R3 ;  /* 0x000000ffff047224 */ /* 0x000fe400078e0a03 */
[----:B------:R-:W-:Y:S02]  /*6830*/  IMAD R0, R93, R3, R0 ;  /* 0x000000035d007224 */ /* 0x000fe400078e0200 */
[----:B----4-:R-:W-:-:S02]  /*6840*/  IMAD R3, R4, R28, R15 ;  /* 0x0000001c04037224 */ /* 0x010fc400078e020f */
[----:B------:R-:W-:Y:S02]  /*6850*/  @P0 IMAD R25, R21, R14, R20 ;  /* 0x0000000e15190224 */ /* 0x000fe400078e0214 */
[----:B0-----:R-:W-:Y:S02]  /*6860*/  IMAD R5, R3, R30, R10 ;  /* 0x0000001e03057224 */ /* 0x001fe400078e020a */
[----:B------:R-:W-:Y:S02]  /*6870*/  IMAD R0, R0, R29, R25 ;  /* 0x0000001d00007224 */ /* 0x000fe400078e0219 */
[----:B------:R-:W-:-:S03]  /*6880*/  IMAD.MOV.U32 R4, RZ, RZ, 0x1 ;  /* 0x00000001ff047424 */ /* 0x000fc600078e00ff */
[----:B------:R-:W-:Y:S02]  /*6890*/  SEL R100, R5, R0, !P0 ;  /* 0x0000000005647207 */ /* 0x000fe40004000000 */
[----:B------:R-:W-:Y:S02]  /*68a0*/  PRMT R3, R4, 0x7610, R3 ;  /* 0x0000761004037816 */ /* 0x000fe40000000003 */
[----:B------:R-:W-:-:S07]  /*68b0*/  SEL R0, R0, R5, !P0 ;  /* 0x0000000500007207 */ /* 0x000fce0004000000 */
.L_x_161:
[----:B------:R-:W-:Y:S01]  /*68c0*/  UIMAD.WIDE.U32 UR4, UR41, 0x24924925, URZ ;  /* 0x24924925290478a5 */ /* 0x000fe2000f8e003f */
[----:B------:R-:W-:Y:S01]  /*68d0*/  LOP3.LUT P0, RZ, R3, 0xff, RZ, 0xc0, !PT ;  /* 0x000000ff03ff7812 */ /* 0x000fe2000780c0ff */
[----:B------:R-:W-:Y:S02]  /*68e0*/  IMAD.MOV.U32 R103, RZ, RZ, R0 ;  /* 0x000000ffff677224 */ /* 0x000fe400078e0000 */
[----:B------:R-:W-:-:S04]  /*68f0*/  UIADD3 UR4, UR41, -UR5, URZ ;  /* 0x8000000529047290 */ /* 0x000fc8000fffe03f */
[----:B------:R-:W-:-:S04]  /*6900*/  ULEA.HI UR4, UR4, UR5, URZ, 0x1f ;  /* 0x0000000504047291 */ /* 0x000fc8000f8ff83f */
[----:B------:R-:W-:-:S04]  /*6910*/  USHF.R.U32.HI UR4, URZ, 0x2, UR4 ;  /* 0x000000023f047899 */ /* 0x000fc80008011604 */
[----:B------:R-:W-:Y:S01]  /*6920*/  UIMAD UR41, UR4, -0x7, UR41 ;  /* 0xfffffff9042978a4 */ /* 0x000fe2000f8e0229 */
[----:B------:R-:W-:Y:S11]  /*6930*/  @P0 BRA `(.L_x_164) ;  /* 0xffffffa800f00947 */ /* 0x000ff6000383ffff */
[----:B------:R-:W-:Y:S05]  /*6940*/  EXIT ;  /* 0x000000000000794d */ /* 0x000fea0003800000 */
.L_x_7:
        /* <DEDUP_REMOVED lines=26> */
.L_x_166:
[----:B------:R-:W0:Y:S01]  /*6af0*/  LDC.64 R28, c[0x0][0x640] ;  /* 0x00019000ff1c7b82 */ /* 0x000e220000000a00 */
[-CC-:B------:R-:W-:Y:S01]  /*6b00*/  SHF.R.U64 R21, R14, R8.reuse, R15.reuse ;  /* 0x000000080e157219 */ /* 0x180fe2000000120f */
[----:B------:R-:W-:Y:S01]  /*6b10*/  IMAD.MOV.U32 R31, RZ, RZ, 0x1 ;  /* 0x00000001ff1f7424 */ /* 0x000fe200078e00ff */
[----:B------:R-:W-:Y:S02]  /*6b20*/  SHF.R.U32.HI R7, RZ, R8, R15 ;  /* 0x00000008ff077219 */ /* 0x000fe4000001160f */
[----:B------:R-:W-:-:S03]  /*6b30*/  IADD3 R13, P0, RZ, -R21, RZ ;  /* 0x80000015ff0d7210 */ /* 0x000fc60007f1e0ff */
[----:B------:R-:W1:Y:S02]  /*6b40*/  LDC R12, c[0x0][0x618] ;  /* 0x00018600ff0c7b82 */ /* 0x000e640000000800 */
[----:B------:R-:W-:Y:S02]  /*6b50*/  IMAD.X R7, RZ, RZ, ~R7, P0 ;  /* 0x000000ffff077224 */ /* 0x000fe400000e0e07 */
[----:B------:R-:W-:-:S04]  /*6b60*/  IMAD.WIDE.U32 R10, R13, R24, R16 ;  /* 0x000000180d0a7225 */ /* 0x000fc800078e0010 */
[----:B------:R-:W2:Y:S01]  /*6b70*/  LDC R14, c[0x0][0x608] ;  /* 0x00018200ff0e7b82 */ /* 0x000ea20000000800 */
[----:B------:R-:W-:-:S04]  /*6b80*/  IMAD R8, R7, R24, RZ ;  /* 0x0000001807087224 */ /* 0x000fc800078e02ff */
[----:B------:R-:W-:-:S03]  /*6b90*/  IMAD R7, R13, R25, R8 ;  /* 0x000000190d077224 */ /* 0x000fc600078e0208 */
[----:B------:R-:W3:Y:S01]  /*6ba0*/  LDC R26, c[0x0][0x658] ;  /* 0x00019600ff1a7b82 */ /* 0x000ee20000000800 */
[----:B------:R-:W-:Y:S01]  /*6bb0*/  IMAD.IADD R7, R11, 0x1, R7 ;  /* 0x000000010b077824 */ /* 0x000fe200078e0207 */
[----:B0-----:R-:W-:Y:S01]  /*6bc0*/  ISETP.NE.U32.AND P0, PT, R28, RZ, PT ;  /* 0x000000ff1c00720c */ /* 0x001fe20003f05070 */
[----:B------:R-:W-:-:S03]  /*6bd0*/  IMAD.MOV.U32 R11, RZ, RZ, -0x1 ;  /* 0xffffffffff0b7424 */ /* 0x000fc600078e00ff */
        /* <DEDUP_REMOVED lines=8> */
[-C--:B---3--:R-:W-:Y:S02]  /*6c60*/  SHF.L.U32 R10, R11, R26.reuse, RZ ;  /* 0x0000001a0b0a7219 */ /* 0x088fe400000006ff */
[--C-:B------:R-:W-:Y:S02]  /*6c70*/  SHF.R.U64 R24, R22, R26, R7.reuse ;  /* 0x0000001a16187219 */ /* 0x100fe40000001207 */
[----:B------:R-:W-:Y:S02]  /*6c80*/  LOP3.LUT R33, RZ, R10, RZ, 0x33, !PT ;  /* 0x0000000aff217212 */ /* 0x000fe400078e33ff */
[----:B------:R-:W-:Y:S01]  /*6c90*/  SHF.R.U32.HI R11, RZ, R26, R7 ;  /* 0x0000001aff0b7219 */ /* 0x000fe20000011607 */
[----:B------:R-:W3:Y:S01]  /*6ca0*/  LDC R30, c[0x0][0x610] ;  /* 0x00018400ff1e7b82 */ /* 0x000ee20000000800 */
[----:B------:R-:W-:Y:S01]  /*6cb0*/  IMAD.MOV.U32 R10, RZ, RZ, R24 ;  /* 0x000000ffff0a7224 */ /* 0x000fe200078e0018 */
[----:B------:R-:W-:Y:S06]  /*6cc0*/  @!P0 BRA `(.L_x_167) ;  /* 0x0000000000288947 */ /* 0x000fec0003800000 */
        /* <DEDUP_REMOVED lines=10> */
.L_x_167:
[----:B------:R-:W-:Y:S02]  /*6d70*/  ISETP.NE.AND P0, PT, R2, 0x1, PT ;  /* 0x000000010200780c */ /* 0x000fe40003f05270 */
[----:B-1----:R-:W-:Y:S01]  /*6d80*/  SHF.R.U64 R8, R10, R8, R11 ;  /* 0x000000080a087219 */ /* 0x002fe2000000120b */
[----:B0-----:R-:W-:Y:S01]  /*6d90*/  VIADD R11, R25, 0xffffffff ;  /* 0xffffffff190b7836 */ /* 0x001fe20000000000 */
[----:B------:R-:W-:Y:S02]  /*6da0*/  SHF.L.U32 R31, R31, R26, RZ ;  /* 0x0000001a1f1f7219 */ /* 0x000fe400000006ff */
[----:B------:R-:W-:Y:S01]  /*6db0*/  LOP3.LUT R5, R22, R33, RZ, 0xc0, !PT ;  /* 0x0000002116057212 */ /* 0x000fe200078ec0ff */
[----:B------:R-:W-:-:S04]  /*6dc0*/  IMAD.MOV R7, RZ, RZ, -R8 ;  /* 0x000000ffff077224 */ /* 0x000fc800078e0a08 */
[----:B------:R-:W-:Y:S02]  /*6dd0*/  IMAD R5, R31, R8, R5 ;  /* 0x000000081f057224 */ /* 0x000fe400078e0205 */
[----:B------:R-:W-:Y:S01]  /*6de0*/  @P0 IMAD R6, R9, R23, R4 ;  /* 0x0000001709060224 */ /* 0x000fe200078e0204 */
[----:B------:R-:W-:Y:S01]  /*6df0*/  LOP3.LUT R9, R20, R11, RZ, 0xc0, !PT ;  /* 0x0000000b14097212 */ /* 0x000fe200078ec0ff */
[----:B--2---:R-:W-:Y:S02]  /*6e00*/  IMAD R4, R7, R27, R24 ;  /* 0x0000001b07047224 */ /* 0x004fe400078e0218 */
[----:B---3--:R-:W-:Y:S02]  /*6e10*/  IMAD R6, R5, R30, R6 ;  /* 0x0000001e05067224 */ /* 0x008fe400078e0206 */
[----:B------:R-:W-:Y:S02]  /*6e20*/  IMAD R5, R4, R25, R9 ;  /* 0x0000001904057224 */ /* 0x000fe400078e0209 */
[----:B------:R-:W-:-:S02]  /*6e30*/  IMAD.MOV.U32 R8, RZ, RZ, 0x1 ;  /* 0x00000001ff087424 */ /* 0x000fc400078e00ff */
[----:B------:R-:W-:Y:S01]  /*6e40*/  IMAD.MOV.U32 R7, RZ, RZ, R21 ;  /* 0x000000ffff077224 */ /* 0x000fe200078e0015 */
[----:B------:R-:W-:Y:S02]  /*6e50*/  SEL R19, R5, R6, !P0 ;  /* 0x0000000605137207 */ /* 0x000fe40004000000 */
[----:B------:R-:W-:-:S07]  /*6e60*/  SEL R12, R6, R5, !P0 ;  /* 0x00000005060c7207 */ /* 0x000fce0004000000 */
.L_x_165:
[----:B------:R-:W-:-:S08]  /*6e70*/  NOP ;  /* 0x0000000000007918 */ /* 0x000fd00000000000 */
[----:B------:R-:W0:-:S00]  /*6e80*/  USETMAXREG.DEALLOC.CTAPOOL 0x28 ;  /* 0x00000028000079c8 */ /* 0x000e0000080e0500 */
[----:B0-----:R-:W-:-:S13]  /*6e90*/  ISETP.NE.AND P0, PT, R3, RZ, PT ;  /* 0x000000ff0300720c */ /* 0x001fda0003f05270 */
[----:B------:R-:W-:Y:S05]  /*6ea0*/  @P0 EXIT ;  /* 0x000000000000094d */ /* 0x000fea0003800000 */
[----:B------:R-:W-:Y:S01]  /*6eb0*/  LOP3.LUT P0, RZ, R8, 0xff, RZ, 0xc0, !PT ;  /* 0x000000ff08ff7812 */ /* 0x000fe2000780c0ff */
[----:B------:R-:W-:Y:S02]  /*6ec0*/  IMAD.MOV.U32 R3, RZ, RZ, 0x1 ;  /* 0x00000001ff037424 */ /* 0x000fe400078e00ff */
[----:B------:R-:W-:-:S10]  /*6ed0*/  IMAD.MOV.U32 R13, RZ, RZ, RZ ;  /* 0x000000ffff0d7224 */ /* 0x000fd400078e00ff */
[----:B------:R-:W-:Y:S05]  /*6ee0*/  @!P0 BRA `(.L_x_168) ;  /* 0x0000000c00808947 */ /* 0x000fea0003800000 */
[----:B------:R-:W0:Y:S01]  /*6ef0*/  LDC R3, c[0x0][0x28c] ;  /* 0x0000a300ff037b82 */ /* 0x000e220000000800 */
[----:B------:R-:W-:Y:S01]  /*6f00*/  UMOV UR13, 0x1 ;  /* 0x00000001000d7882 */ /* 0x000fe20000000000 */
[----:B------:R-:W-:Y:S01]  /*6f10*/  ULDC UR5, c[0x0][0x658] ;  /* 0x0001960000057ab9 */ /* 0x000fe20000000800 */
[----:B------:R-:W-:Y:S01]  /*6f20*/  UMOV UR7, 0xffffffff ;  /* 0xffffffff00077882 */ /* 0x000fe20000000000 */
[----:B------:R-:W-:Y:S01]  /*6f30*/  BSSY B0, `(.L_x_168) ;  /* 0x00000db000007945 */ /* 0x000fe20003800000 */
[----:B------:R-:W-:Y:S01]  /*6f40*/  USHF.L.U32 UR7, UR7, UR5, URZ ;  /* 0x0000000507077299 */ /* 0x000fe2000800063f */
[----:B------:R-:W-:Y:S01]  /*6f50*/  IMAD.MOV.U32 R11, RZ, RZ, 0x1 ;  /* 0x00000001ff0b7424 */ /* 0x000fe200078e00ff */
[----:B------:R-:W-:Y:S01]  /*6f60*/  LOP3.LUT R10, R18, 0x2, RZ, 0xfc, !PT ;  /* 0x00000002120a7812 */ /* 0x000fe200078efcff */
[----:B------:R-:W1:Y:S01]  /*6f70*/  S2UR UR9, SR_CgaCtaId ;  /* 0x00000000000979c3 */ /* 0x000e620000008800 */
[----:B------:R-:W-:Y:S01]  /*6f80*/  IMAD.MOV.U32 R13, RZ, RZ, RZ ;  /* 0x000000ffff0d7224 */ /* 0x000fe200078e00ff */
[----:B------:R-:W-:Y:S01]  /*6f90*/  ULDC UR4, c[0x0][0x600] ;  /* 0x0001800000047ab9 */ /* 0x000fe20000000800 */
[----:B------:R-:W-:Y:S01]  /*6fa0*/  UMOV UR14, 0x1111 ;  /* 0x00001111000e7882 */ /* 0x000fe20000000000 */
[----:B------:R-:W-:-:S02]  /*6fb0*/  USHF.L.U32 UR5, UR13, UR5, URZ ;  /* 0x000000050d057299 */ /* 0x000fc4000800063f */
[----:B------:R-:W-:Y:S02]  /*6fc0*/  UIADD3 UR4, UR4, -0x1, URZ ;  /* 0xffffffff04047890 */ /* 0x000fe4000fffe03f */
[----:B------:R-:W-:Y:S01]  /*6fd0*/  ULOP3.LUT UR7, URZ, UR7, URZ, 0x33, !UPT ;  /* 0x000000073f077292 */ /* 0x000fe2000f8e333f */
[----:B------:R-:W-:Y:S01]  /*6fe0*/  ULDC.64 UR24, c[0x0][0x198] ;  /* 0x0000660000187ab9 */ /* 0x000fe20000000a00 */
[----:B0-----:R-:W-:-:S05]  /*6ff0*/  VIADD R3, R3, 0x3f ;  /* 0x0000003f03037836 */ /* 0x001fca0000000000 */
[----:B------:R-:W-:Y:S01]  /*7000*/  SHF.R.S32.HI R4, RZ, 0x1f, R3 ;  /* 0x0000001fff047819 */ /* 0x000fe20000011403 */
[----:B-1----:R-:W-:-:S03]  /*7010*/  USHF.R.U32.HI UR26, URZ, 0x2, UR9 ;  /* 0x000000023f1a7899 */ /* 0x002fc60008011609 */
[----:B------:R-:W-:Y:S01]  /*7020*/  LEA.HI R4, R4, R3, RZ, 0x6 ;  /* 0x0000000304047211 */ /* 0x000fe200078f30ff */
[----:B------:R-:W-:Y:S01]  /*7030*/  ULOP3.LUT UR8, UR9, 0x3, URZ, 0xc0, !UPT ;  /* 0x0000000309087892 */ /* 0x000fe2000f8ec03f */
[----:B------:R-:W-:Y:S01]  /*7040*/  IMAD.MOV.U32 R3, RZ, RZ, 0x1 ;  /* 0x00000001ff037424 */ /* 0x000fe200078e00ff */
[----:B------:R-:W-:Y:S01]  /*7050*/  USHF.L.U32 UR6, UR9, 0x5, URZ ;  /* 0x0000000509067899 */ /* 0x000fe2000800063f */
[----:B------:R-:W-:Y:S01]  /*7060*/  SHF.R.S32.HI R8, RZ, 0x6, R4 ;  /* 0x00000006ff087819 */ /* 0x000fe20000011404 */
[----:B------:R-:W-:Y:S02]  /*7070*/  USHF.L.U32 UR27, UR9, 0xb, URZ ;  /* 0x0000000b091b7899 */ /* 0x000fe4000800063f */
[----:B------:R-:W-:Y:S02]  /*7080*/  ULOP3.LUT UR9, UR9, 0xfffffffc, URZ, 0xc0, !UPT ;  /* 0xfffffffc09097892 */ /* 0x000fe4000f8ec03f */
[----:B------:R-:W-:Y:S01]  /*7090*/  UISETP.GT.U32.AND UP0, UPT, UR8, 0xffff, UPT ;  /* 0x0000ffff0800788c */ /* 0x000fe2000bf04070 */
[----:B------:R-:W-:Y:S01]  /*70a0*/  VIADD R9, R8, 0x1 ;  /* 0x0000000108097836 */ /* 0x000fe20000000000 */
[----:B------:R-:W-:-:S02]  /*70b0*/  ULOP3.LUT UR11, UR9, 0x1, URZ, 0xfc, !UPT ;  /* 0x00000001090b7892 */ /* 0x000fc4000f8efc3f */
[----:B------:R-:W-:Y:S02]  /*70c0*/  ULOP3.LUT UR12, UR9, 0x2, URZ, 0xfc, !UPT ;  /* 0x00000002090c7892 */ /* 0x000fe4000f8efc3f */
[----:B------:R-:W-:Y:S02]  /*70d0*/  USHF.L.U32 UR10, UR13, UR9, URZ ;  /* 0x000000090d0a7299 */ /* 0x000fe4000800063f */
[----:B------:R-:W-:Y:S02]  /*70e0*/  ULOP3.LUT UR9, UR9, 0x3, URZ, 0xfc, !UPT ;  /* 0x0000000309097892 */ /* 0x000fe4000f8efc3f */
[----:B------:R-:W-:Y:S02]  /*70f0*/  USHF.L.U32 UR11, UR13, UR11, URZ ;  /* 0x0000000b0d0b7299 */ /* 0x000fe4000800063f */
[----:B------:R-:W-:Y:S02]  /*7100*/  USHF.L.U32 UR12, UR13, UR12, URZ ;  /* 0x0000000c0d0c7299 */ /* 0x000fe4000800063f */
[----:B------:R-:W-:-:S02]  /*7110*/  USEL UR8, UR8, 0xffff, !UP0 ;  /* 0x0000ffff08087887 */ /* 0x000fc4000c000000 */
[----:B------:R-:W-:Y:S02]  /*7120*/  USHF.L.U32 UR9, UR13, UR9, URZ ;  /* 0x000000090d097299 */ /* 0x000fe4000800063f */
[----:B------:R-:W-:Y:S02]  /*7130*/  ULOP3.LUT UR10, UR12, UR10, UR11, 0xfe, !UPT ;  /* 0x0000000a0c0a7292 */ /* 0x000fe4000f8efe0b */
[----:B------:R-:W-:Y:S02]  /*7140*/  ULOP3.LUT UR8, UR8, 0xffff, URZ, 0xc0, !UPT ;  /* 0x0000ffff08087892 */ /* 0x000fe4000f8ec03f */
[----:B------:R-:W-:Y:S02]  /*7150*/  ULOP3.LUT UR6, UR6, 0x60, URZ, 0xc0, !UPT ;  /* 0x0000006006067892 */ /* 0x000fe4000f8ec03f */
[----:B------:R-:W-:Y:S02]  /*7160*/  ULOP3.LUT UR13, UR10, UR9, URZ, 0xfc, !UPT ;  /* 0x000000090a0d7292 */ /* 0x000fe4000f8efc3f */
[----:B------:R-:W-:-:S12]  /*7170*/  USHF.L.U32 UR14, UR14, UR8, URZ ;  /* 0x000000080e0e7299 */ /* 0x000fd8000800063f */
.L_x_179:
[----:B------:R-:W-:-:S03]  /*7180*/  UMOV UR8, 0xffffffff ;  /* 0xffffffff00087882 */ /* 0x000fc60000000000 */
[----:B------:R-:W-:Y:S05]  /*7190*/  BRA.DIV UR8, `(.L_x_169) ;  /* 0x0000001208287947 */ /* 0x000fea000b800000 */
[----:B------:R-:W-:-:S13]  /*71a0*/  ELECT P6, URZ, PT ;  /* 0x00000000003f782f */ /* 0x000fda00038c0000 */
.L_x_193:
[----:B------:R-:W0:Y:S01]  /*71b0*/  LDC R4, c[0x0][0x28c] ;  /* 0x0000a300ff047b82 */ /* 0x000e220000000800 */
[----:B------:R-:W-:Y:S01]  /*71c0*/  BSSY B1, `(.L_x_170) ;  /* 0x000003d000017945 */ /* 0x000fe20003800000 */
[----:B0-----:R-:W-:-:S13]  /*71d0*/  ISETP.LT.OR P6, PT, R4, 0x1, !P6 ;  /* 0x000000010400780c */ /* 0x001fda00077c1670 */
[----:B------:R-:W-:Y:S05]  /*71e0*/  @P6 BRA `(.L_x_171) ;  /* 0x0000000000e86947 */ /* 0x000fea0003800000 */
[----:B------:R-:W-:Y:S01]  /*71f0*/  LEA R12, R12, UR26, 0x2 ;  /* 0x0000001a0c0c7c11 */ /* 0x000fe2000f8e10ff */
[----:B------:R-:W-:Y:S01]  /*7200*/  IMAD.MOV.U32 R20, RZ, RZ, RZ ;  /* 0x000000ffff147224 */ /* 0x000fe200078e00ff */
[----:B------:R-:W-:Y:S01]  /*7210*/  LEA R19, R19, UR6, 0x7 ;  /* 0x0000000613137c11 */ /* 0x000fe2000f8e38ff */
[----:B------:R-:W-:Y:S02]  /*7220*/  IMAD.MOV.U32 R4, RZ, RZ, R9 ;  /* 0x000000ffff047224 */ /* 0x000fe400078e0009 */
[----:B------:R-:W-:Y:S02]  /*7230*/  IMAD.MOV.U32 R5, RZ, RZ, R3 ;  /* 0x000000ffff057224 */ /* 0x000fe400078e0003 */
[----:B------:R-:W-:Y:S02]  /*7240*/  IMAD.MOV.U32 R6, RZ, RZ, R13 ;  /* 0x000000ffff067224 */ /* 0x000fe400078e000d */
[----:B------:R-:W-:-:S07]  /*7250*/  IMAD.SHL.U32 R15, R12, 0x20, RZ ;  /* 0x000000200c0f7824 */ /* 0x000fce00078e00ff */
.L_x_174:
[----:B------:R-:W0:Y:S01]  /*7260*/  S2R R21, SR_CgaCtaId ;  /* 0x0000000000157919 */ /* 0x000e220000008800 */
[----:B------:R-:W-:Y:S02]  /*7270*/  MOV R12, 0x400 ;  /* 0x00000400000c7802 */ /* 0x000fe40000000f00 */
[----:B------:R-:W-:-:S13]  /*7280*/  ISETP.NE.AND P1, PT, R0, RZ, PT ;  /* 0x000000ff0000720c */ /* 0x000fda0003f25270 */
[----:B------:R-:W1:Y:S01]  /*7290*/  @!P1 LDC R14, c[0x0][0x500] ;  /* 0x00014000ff0e9b82 */ /* 0x000e620000000800 */
[----:B0-----:R-:W-:Y:S02]  /*72a0*/  LEA R23, R21, R12, 0x18 ;  /* 0x0000000c15177211 */ /* 0x001fe400078ec0ff */
[----:B------:R-:W-:-:S03]  /*72b0*/  SHF.L.U32 R12, R5, 0x1f, RZ ;  /* 0x0000001f050c7819 */ /* 0x000fc600000006ff */
[----:B------:R-:W-:-:S04]  /*72c0*/  IMAD R21, R6, 0x8, R23 ;  /* 0x0000000806157824 */ /* 0x000fc800078e0217 */
[----:B------:R-:W0:Y:S02]  /*72d0*/  SYNCS.PHASECHK.TRANS64.TRYWAIT P0, [R21+URZ+0x38], R12 ;  /* 0x0000380c150075a7 */ /* 0x000e24000800017f */
[----:B01----:R-:W-:Y:S05]  /*72e0*/  @!P0 BRA `(.L_x_172) ;  /* 0x0000000c00f48947 */ /* 0x003fea0003800000 */
.L_x_194:
[----:B0-----:R-:W-:Y:S01]  /*72f0*/  PRMT R12, R10, 0x9910, RZ ;  /* 0x000099100a0c7816 */ /* 0x001fe200000000ff */
[----:B------:R0:W-:Y:S03]  /*7300*/  @!P1 SYNCS.ARRIVE.TRANS64 RZ, [R21+URZ], R14 ;  /* 0x0000000e15ff99a7 */ /* 0x0001e6000800003f */
[----:B------:R-:W-:-:S13]  /*7310*/  ISETP.NE.AND P0, PT, R12, 0x2, PT ;  /* 0x000000020c00780c */ /* 0x000fda0003f05270 */
[----:B0-----:R-:W-:Y:S05]  /*7320*/  @P0 BRA `(.L_x_173) ;  /* 0x0000000000040947 */ /* 0x001fea0003800000 */
[----:B------:R-:W-:Y:S01]  /*7330*/  BPT.TRAP 0x1 ;  /* 0x000000040000795c */ /* 0x000fe20000300000 */
.L_x_173:
[----:B------:R-:W-:Y:S01]  /*7340*/  R2UR UR8, R6 ;  /* 0x00000000060872ca */ /* 0x000fe200000e0000 */
[----:B------:R-:W-:Y:S01]  /*7350*/  VIADD R4, R4, 0xffffffff ;  /* 0xffffffff04047836 */ /* 0x000fe20000000000 */
[----:B------:R-:W-:Y:S01]  /*7360*/  R2UR UR15, R23 ;  /* 0x00000000170f72ca */ /* 0x000fe200000e0000 */
[----:B------:R-:W-:Y:S01]  /*7370*/  UIADD3 UR16, UP0, UR24, 0xf0, URZ ;  /* 0x000000f018107890 */ /* 0x000fe2000ff1e03f */
[----:B------:R-:W-:Y:S01]  /*7380*/  R2UR UR22, R15 ;  /* 0x000000000f1672ca */ /* 0x000fe200000e0000 */
[----:B------:R-:W-:Y:S01]  /*7390*/  UIADD3 UR30, UP1, UR24, 0x1f0, URZ ;  /* 0x000001f0181e7890 */ /* 0x000fe2000ff3e03f */
[----:B------:R-:W-:Y:S01]  /*73a0*/  R2UR UR9, R21 ;  /* 0x00000000150972ca */ /* 0x000fe200000e0000 */
[----:B------:R-:W-:Y:S01]  /*73b0*/  UIADD3.X UR17, URZ, UR25, URZ, UP0, !UPT ;  /* 0x000000193f117290 */ /* 0x000fe200087fe43f */
[----:B------:R-:W-:Y:S01]  /*73c0*/  R2UR UR10, R20 ;  /* 0x00000000140a72ca */ /* 0x000fe200000e0000 */
[----:B------:R-:W-:Y:S01]  /*73d0*/  VIADD R6, R6, 0x1 ;  /* 0x0000000106067836 */ /* 0x000fe20000000000 */
[----:B------:R-:W-:Y:S01]  /*73e0*/  R2UR UR12, R7 ;  /* 0x00000000070c72ca */ /* 0x000fe200000e0000 */
[----:B------:R-:W-:Y:S01]  /*73f0*/  UPRMT UR28, URZ, 0x5410, UR13 ;  /* 0x000054103f1c7896 */ /* 0x000fe2000800000d */
[----:B------:R-:W-:Y:S01]  /*7400*/  R2UR UR23, R19 ;  /* 0x00000000131772ca */ /* 0x000fe200000e0000 */
[----:B------:R-:W-:Y:S01]  /*7410*/  USHF.L.U32 UR8, UR8, 0xd, URZ ;  /* 0x0000000d08087899 */ /* 0x000fe2000800063f */
[----:B------:R-:W-:Y:S01]  /*7420*/  ISETP.GT.AND P1, PT, R4, 0x1, PT ;  /* 0x000000010400780c */ /* 0x000fe20003f24270 */
[----:B------:R-:W-:Y:S01]  /*7430*/  UIADD3.X UR31, URZ, UR25, URZ, UP1, !UPT ;  /* 0x000000193f1f7290 */ /* 0x000fe20008ffe43f */
[----:B------:R-:W-:Y:S01]  /*7440*/  ISETP.NE.AND P0, PT, R6, 0x7, PT ;  /* 0x000000070600780c */ /* 0x000fe20003f05270 */
[----:B------:R-:W-:Y:S01]  /*7450*/  ULEA UR11, UR26, UR8, 0xb ;  /* 0x000000081a0b7291 */ /* 0x000fe2000f8e583f */
[----:B------:R-:W-:Y:S01]  /*7460*/  VIADD R20, R20, 0x40 ;  /* 0x0000004014147836 */ /* 0x000fe20000000000 */
[----:B------:R-:W-:Y:S01]  /*7470*/  ULOP3.LUT UR8, UR8, 0x1800, UR27, 0xf8, !UPT ;  /* 0x0000180008087892 */ /* 0x000fe2000f8ef81b */
[----:B------:R-:W-:Y:S01]  /*7480*/  SEL R12, RZ, 0x1, P0 ;  /* 0x00000001ff0c7807 */ /* 0x000fe20000000000 */
[----:B------:R-:W-:Y:S01]  /*7490*/  ULEA UR11, UR11, UR15, 0x1 ;  /* 0x0000000f0b0b7291 */ /* 0x000fe2000f8e083f */
[----:B------:R-:W-:Y:S01]  /*74a0*/  SEL R6, R6, RZ, P0 ;  /* 0x000000ff06067207 */ /* 0x000fe20000000000 */
[----:B------:R-:W-:Y:S01]  /*74b0*/  ULEA UR8, UR8, UR15, 0x1 ;  /* 0x0000000f08087291 */ /* 0x000fe2000f8e083f */
[----:B------:R-:W-:Y:S01]  /*74c0*/  LOP3.LUT R5, R5, R12, RZ, 0x3c, !PT ;  /* 0x0000000c05057212 */ /* 0x000fe200078e3cff */
[----:B------:R-:W-:-:S02]  /*74d0*/  UIADD3 UR20, UR11, 0x180, URZ ;  /* 0x000001800b147890 */ /* 0x000fc4000fffe03f */
[----:B------:R-:W-:Y:S02]  /*74e0*/  UPRMT UR15, URZ, 0x5410, UR14 ;  /* 0x000054103f0f7896 */ /* 0x000fe4000800000e */
[----:B------:R-:W-:Y:S01]  /*74f0*/  UIADD3 UR21, UR8, 0x1c180, URZ ;  /* 0x0001c18008157890 */ /* 0x000fe2000fffe03f */
[----:B------:R-:W-:Y:S01]  /*7500*/  UMOV UR18, 0x0 ;  /* 0x0000000000127882 */ /* 0x000fe20000000000 */
[----:B------:R-:W-:Y:S01]  /*7510*/  UMOV UR19, 0x10000000 ;  /* 0x1000000000137882 */ /* 0x000fe20000000000 */
[----:B------:R-:W-:Y:S01]  /*7520*/  UMOV UR11, UR22 ;  /* 0x00000016000b7c82 */ /* 0x000fe20008000000 */
[----:B------:R-:W-:-:S03]  /*7530*/  UMOV UR8, UR20 ;  /* 0x0000001400087c82 */ /* 0x000fc60008000000 */
[----:B------:R0:W-:Y:S02]  /*7540*/  UTMALDG.3D.MULTICAST [UR8], [UR16], UR15, desc[UR18] ;  /* 0x00001208100073b4 */ /* 0x0001e4000801180f */
[----:B0-----:R-:W-:Y:S01]  /*7550*/  UMOV UR8, UR21 ;  /* 0x0000001500087c82 */ /* 0x001fe20008000000 */
[----:B------:R-:W-:Y:S02]  /*7560*/  UMOV UR11, UR23 ;  /* 0x00000017000b7c82 */ /* 0x000fe40008000000 */
[----:B------:R0:W-:Y:S02]  /*7570*/  UTMALDG.3D.MULTICAST [UR8], [UR30], UR28, desc[UR18] ;  /* 0x000012081e0073b4 */ /* 0x0001e4000801181c */
[----:B0-----:R-:W-:Y:S05]  /*7580*/  @P1 BRA `(.L_x_174) ;  /* 0xfffffffc00341947 */ /* 0x001fea000383ffff */
.L_x_171:
[----:B------:R-:W-:Y:S05]  /*7590*/  BSYNC B1 ;  /* 0x0000000000017941 */ /* 0x000fea0003800000 */
.L_x_170:
[----:B------:R-:W-:Y:S01]  /*75a0*/  LOP3.LUT P1, RZ, R11, 0xff, RZ, 0xc0, !PT ;  /* 0x000000ff0bff7812 */ /* 0x000fe2000782c0ff */
[C---:B------:R-:W-:Y:S01]  /*75b0*/  IMAD.IADD R13, R8.reuse, 0x1, R13 ;  /* 0x00000001080d7824 */ /* 0x040fe200078e020d */
[----:B------:R-:W-:Y:S01]  /*75c0*/  ULDC.64 UR8, c[0x0][0x650] ;  /* 0x0001940000087ab9 */ /* 0x000fe20000000a00 */
[C---:B------:R-:W-:Y:S01]  /*75d0*/  ISETP.GE.U32.AND P2, PT, R8.reuse, 0x7, PT ;  /* 0x000000070800780c */ /* 0x040fe20003f46070 */
[----:B------:R-:W-:Y:S01]  /*75e0*/  BSSY B1, `(.L_x_175) ;  /* 0x000006d000017945 */ /* 0x000fe20003800000 */
[C---:B------:R-:W-:Y:S01]  /*75f0*/  IMAD.WIDE.U32 R4, R13.reuse, 0x24924925, RZ ;  /* 0x249249250d047825 */ /* 0x040fe200078e00ff */
[----:B------:R-:W-:Y:S02]  /*7600*/  ISETP.GT.U32.AND P0, PT, R13, 0x6, PT ;  /* 0x000000060d00780c */ /* 0x000fe40003f04070 */
[----:B------:R-:W-:Y:S01]  /*7610*/  PRMT R11, RZ, 0x7610, R11 ;  /* 0x00007610ff0b7816 */ /* 0x000fe2000000000b */
[----:B------:R-:W-:Y:S01]  /*7620*/  IMAD.MOV.U32 R12, RZ, RZ, -0x1 ;  /* 0xffffffffff0c7424 */ /* 0x000fe200078e00ff */
[----:B------:R-:W-:Y:S01]  /*7630*/  ISETP.LT.U32.AND P0, PT, R8, 0x7, P0 ;  /* 0x000000070800780c */ /* 0x000fe20000701070 */
[----:B------:R-:W-:-:S02]  /*7640*/  IMAD.MOV.U32 R19, RZ, RZ, -0x1 ;  /* 0xffffffffff137424 */ /* 0x000fc400078e00ff */
[----:B------:R-:W0:Y:S01]  /*7650*/  @P1 S2R R7, SR_CgaCtaId ;  /* 0x0000000000071919 */ /* 0x000e220000008800 */
[----:B------:R-:W-:Y:S02]  /*7660*/  SEL R4, RZ, 0x1, !P0 ;  /* 0x00000001ff047807 */ /* 0x000fe40004000000 */
[----:B------:R-:W-:Y:S02]  /*7670*/  IADD3 R16, P0, R16, UR36, RZ ;  /* 0x0000002410107c10 */ /* 0x000fe4000ff1e0ff */
[----:B------:R-:W-:Y:S02]  /*7680*/  @P1 MOV R6, 0x400 ;  /* 0x0000040000061802 */ /* 0x000fe40000000f00 */
[----:B------:R-:W-:Y:S02]  /*7690*/  IADD3.X R17, R17, UR42, RZ, P0, !PT ;  /* 0x0000002a11117c10 */ /* 0x000fe400087fe4ff */
[----:B------:R-:W-:Y:S02]  /*76a0*/  ISETP.GE.U32.AND P0, PT, R16, UR8, PT ;  /* 0x0000000810007c0c */ /* 0x000fe4000bf06070 */
[----:B------:R-:W-:-:S02]  /*76b0*/  LOP3.LUT R3, R3, R4, RZ, 0x3c, !PT ;  /* 0x0000000403037212 */ /* 0x000fc400078e3cff */
[----:B------:R-:W-:Y:S02]  /*76c0*/  ISETP.GE.U32.AND.EX P0, PT, R17, UR9, PT, P0 ;  /* 0x0000000911007c0c */ /* 0x000fe4000bf06100 */
[----:B0-----:R-:W-:Y:S01]  /*76d0*/  @P1 LEA R6, R7, R6, 0x18 ;  /* 0x0000000607061211 */ /* 0x001fe200078ec0ff */
[----:B------:R-:W-:-:S03]  /*76e0*/  IMAD.IADD R7, R13, 0x1, -R5 ;  /* 0x000000010d077824 */ /* 0x000fc600078e0a05 */
[----:B------:R0:W-:Y:S02]  /*76f0*/  @P1 SYNCS.ARRIVE.TRANS64.A1T0 RZ, [R6+URZ+0x88], RZ ;  /* 0x000088ff06ff19a7 */ /* 0x0001e4000810003f */
[----:B------:R-:W-:-:S04]  /*7700*/  LEA.HI R7, R7, R5, RZ, 0x1f ;  /* 0x0000000507077211 */ /* 0x000fc800078ff8ff */
[----:B------:R-:W-:Y:S01]  /*7710*/  SHF.R.U32.HI R4, RZ, 0x2, R7 ;  /* 0x00000002ff047819 */ /* 0x000fe20000011607 */
[----:B------:R-:W-:-:S03]  /*7720*/  IMAD.MOV.U32 R7, RZ, RZ, -0x1 ;  /* 0xffffffffff077424 */ /* 0x000fc600078e00ff */
[--C-:B------:R-:W-:Y:S01]  /*7730*/  @P2 LOP3.LUT R3, R3, 0x1, R4.reuse, 0x78, !PT ;  /* 0x0000000103032812 */ /* 0x100fe200078e7804 */
[----:B------:R-:W-:Y:S01]  /*7740*/  IMAD R13, R4, -0x7, R13 ;  /* 0xfffffff9040d7824 */ /* 0x000fe200078e020d */
[----:B------:R-:W-:Y:S01]  /*7750*/  PRMT R4, RZ, 0x7610, R4 ;  /* 0x00007610ff047816 */ /* 0x000fe20000000004 */
[----:B0-----:R-:W-:Y:S06]  /*7760*/  @P0 BRA `(.L_x_176) ;  /* 0x0000000400500947 */ /* 0x001fec0003800000 */
[----:B------:R-:W0:Y:S01]  /*7770*/  S2R R15, SR_CTAID.X ;  /* 0x00000000000f7919 */ /* 0x000e220000002500 */
[----:B------:R-:W-:Y:S01]  /*7780*/  ULDC.64 UR8, c[0x0][0x628] ;  /* 0x00018a0000087ab9 */ /* 0x000fe20000000a00 */
[----:B------:R-:W1:Y:S01]  /*7790*/  LDC R20, c[0x0][0x144] ;  /* 0x00005100ff147b82 */ /* 0x000e620000000800 */
[----:B------:R-:W-:Y:S01]  /*77a0*/  ISETP.NE.U32.AND P0, PT, RZ, UR8, PT ;  /* 0x00000008ff007c0c */ /* 0x000fe2000bf05070 */
[----:B------:R-:W2:Y:S01]  /*77b0*/  S2R R12, SR_CTAID.Y ;  /* 0x00000000000c7919 */ /* 0x000ea20000002600 */
[----:B------:R-:W-:Y:S01]  /*77c0*/  ULDC UR10, c[0x0][0x150] ;  /* 0x00005400000a7ab9 */ /* 0x000fe20000000800 */
[----:B------:R-:W-:Y:S01]  /*77d0*/  ULDC UR11, c[0x0][0x630] ;  /* 0x00018c00000b7ab9 */ /* 0x000fe20000000800 */
[----:B------:R-:W-:Y:S01]  /*77e0*/  ISETP.NE.AND.EX P0, PT, RZ, UR9, PT, P0 ;  /* 0x00000009ff007c0c */ /* 0x000fe2000bf05300 */
[----:B------:R-:W-:Y:S01]  /*77f0*/  IMAD.MOV.U32 R4, RZ, RZ, R16 ;  /* 0x000000ffff047224 */ /* 0x000fe200078e0010 */
[----:B0-----:R-:W-:-:S05]  /*7800*/  I2FP.F32.U32 R5, R15 ;  /* 0x0000000f00057245 */ /* 0x001fca0000201000 */
[----:B------:R-:W-:Y:S01]  /*7810*/  FMUL R21, R5, UR10 ;  /* 0x0000000a05157c20 */ /* 0x000fe20008400000 */
[----:B------:R-:W-:-:S05]  /*7820*/  IMAD.MOV.U32 R5, RZ, RZ, R17 ;  /* 0x000000ffff057224 */ /* 0x000fca00078e0011 */
[----:B--2---:R-:W-:Y:S05]  /*7830*/  @!P0 BRA `(.L_x_177) ;  /* 0x0000000000288947 */ /* 0x004fea0003800000 */
[----:B------:R-:W-:Y:S02]  /*7840*/  ULDC UR10, c[0x0][0x634] ;  /* 0x00018d00000a7ab9 */ /* 0x000fe40000000800 */
[----:B------:R-:W-:-:S05]  /*7850*/  IADD3 R5, P0, R16, UR10, RZ ;  /* 0x0000000a10057c10 */ /* 0x000fca000ff1e0ff */
[----:B------:R-:W-:-:S04]  /*7860*/  IMAD.X R19, RZ, RZ, R17, P0 ;  /* 0x000000ffff137224 */ /* 0x000fc800000e0611 */
[----:B------:R-:W-:-:S04]  /*7870*/  IMAD.WIDE.U32 R6, R19, UR8, RZ ;  /* 0x0000000813067c25 */ /* 0x000fc8000f8e00ff */
[----:B------:R-:W-:-:S04]  /*7880*/  IMAD.WIDE.U32 R6, P0, R5, UR9, R6 ;  /* 0x0000000905067c25 */ /* 0x000fc8000f800006 */
[----:B------:R-:W-:-:S04]  /*7890*/  IMAD.WIDE.U32 R4, R5, UR8, RZ ;  /* 0x0000000805047c25 */ /* 0x000fc8000f8e00ff */
[----:B------:R-:W-:Y:S01]  /*78a0*/  IMAD.MOV.U32 R4, RZ, RZ, R7 ;  /* 0x000000ffff047224 */ /* 0x000fe200078e0007 */
[----:B------:R-:W-:Y:S01]  /*78b0*/  IADD3 RZ, P1, R5, R6, RZ ;  /* 0x0000000605ff7210 */ /* 0x000fe20007f3e0ff */
[----:B------:R-:W-:-:S04]  /*78c0*/  IMAD.X R5, RZ, RZ, RZ, P0 ;  /* 0x000000ffff057224 */ /* 0x000fc800000e06ff */
[----:B------:R-:W-:-:S08]  /*78d0*/  IMAD.WIDE.U32.X R4, R19, UR9, R4, P1 ;  /* 0x0000000913047c25 */ /* 0x000fd000088e0404 */
.L_x_177:
[--C-:B------:R-:W-:Y:S01]  /*78e0*/  SHF.R.U64 R14, R4, UR11, R5.reuse ;  /* 0x0000000b040e7c19 */ /* 0x100fe20008001205 */
[----:B------:R-:W0:Y:S01]  /*78f0*/  F2I.U32.TRUNC.NTZ R21, R21 ;  /* 0x0000001500157305 */ /* 0x000e22000020f000 */
[----:B------:R-:W-:Y:S01]  /*7900*/  SHF.R.U32.HI R4, RZ, UR11, R5 ;  /* 0x0000000bff047c19 */ /* 0x000fe20008011605 */
[----:B------:R-:W-:Y:S01]  /*7910*/  ULDC.64 UR8, c[0x0][0x620] ;  /* 0x0001880000087ab9 */ /* 0x000fe20000000a00 */
[----:B------:R-:W-:Y:S01]  /*7920*/  IADD3 R7, P0, RZ, -R14, RZ ;  /* 0x8000000eff077210 */ /* 0x000fe20007f1e0ff */
[----:B------:R-:W-:-:S04]  /*7930*/  ULDC.64 UR10, c[0x0][0x640] ;  /* 0x00019000000a7ab9 */ /* 0x000fc80000000a00 */
[----:B------:R-:W-:Y:S01]  /*7940*/  IMAD.X R4, RZ, RZ, ~R4, P0 ;  /* 0x000000ffff047224 */ /* 0x000fe200000e0e04 */
[----:B------:R-:W-:-:S03]  /*7950*/  ISETP.NE.U32.AND P0, PT, RZ, UR10, PT ;  /* 0x0000000aff007c0c */ /* 0x000fc6000bf05070 */
[----:B------:R-:W-:Y:S01]  /*7960*/  IMAD R6, R4, UR8, RZ ;  /* 0x0000000804067c24 */ /* 0x000fe2000f8e02ff */
[----:B------:R-:W-:Y:S01]  /*7970*/  ISETP.NE.AND.EX P0, PT, RZ, UR11, PT, P0 ;  /* 0x0000000bff007c0c */ /* 0x000fe2000bf05300 */
[----:B------:R-:W-:Y:S01]  /*7980*/  IMAD.WIDE.U32 R4, R7, UR8, R16 ;  /* 0x0000000807047c25 */ /* 0x000fe2000f8e0010 */
[----:B------:R-:W-:-:S03]  /*7990*/  ULDC UR8, c[0x0][0x618] ;  /* 0x0001860000087ab9 */ /* 0x000fc60000000800 */
[----:B------:R-:W-:Y:S01]  /*79a0*/  IMAD R7, R7, UR9, R6 ;  /* 0x0000000907077c24 */ /* 0x000fe2000f8e0206 */
[----:B------:R-:W-:Y:S01]  /*79b0*/  ULDC UR9, c[0x0][0x154] ;  /* 0x0000550000097ab9 */ /* 0x000fe20000000800 */
[----:B0-----:R-:W-:Y:S02]  /*79c0*/  IMAD.MOV R6, RZ, RZ, -R21 ;  /* 0x000000ffff067224 */ /* 0x001fe400078e0a15 */
[----:B------:R-:W0:Y:S01]  /*79d0*/  LDC R21, c[0x0][0x148] ;  /* 0x00005200ff157b82 */ /* 0x000e220000000800 */
[----:B------:R-:W-:Y:S02]  /*79e0*/  IMAD.IADD R5, R5, 0x1, R7 ;  /* 0x0000000105057824 */ /* 0x000fe400078e0207 */
[----:B-1----:R-:W-:Y:S01]  /*79f0*/  IMAD R15, R20, R6, R15 ;  /* 0x00000006140f7224 */ /* 0x002fe200078e020f */
[----:B------:R-:W-:Y:S02]  /*7a00*/  I2FP.F32.U32 R6, R12 ;  /* 0x0000000c00067245 */ /* 0x000fe40000201000 */
[----:B------:R-:W-:-:S02]  /*7a10*/  SHF.R.U64 R19, R4, UR8, R5 ;  /* 0x0000000804137c19 */ /* 0x000fc40008001205 */
[----:B------:R-:W-:Y:S01]  /*7a20*/  SHF.R.U32.HI R4, RZ, UR8, R5 ;  /* 0x00000008ff047c19 */ /* 0x000fe20008011605 */
[----:B------:R-:W-:Y:S01]  /*7a30*/  FMUL R6, R6, UR9 ;  /* 0x0000000906067c20 */ /* 0x000fe20008400000 */
[----:B------:R-:W-:Y:S02]  /*7a40*/  ULDC UR8, c[0x0][0x608] ;  /* 0x0001820000087ab9 */ /* 0x000fe40000000800 */
[--C-:B------:R-:W-:Y:S01]  /*7a50*/  SHF.R.U64 R22, R19, UR8, R4.reuse ;  /* 0x0000000813167c19 */ /* 0x100fe20008001204 */
[----:B------:R1:W2:Y:S01]  /*7a60*/  F2I.U32.TRUNC.NTZ R24, R6 ;  /* 0x0000000600187305 */ /* 0x0002a2000020f000 */
[----:B------:R-:W-:Y:S01]  /*7a70*/  SHF.R.U32.HI R5, RZ, UR8, R4 ;  /* 0x00000008ff057c19 */ /* 0x000fe20008011604 */
[----:B------:R-:W-:-:S03]  /*7a80*/  ULDC UR8, c[0x0][0x658] ;  /* 0x0001960000087ab9 */ /* 0x000fc60000000800 */
[--C-:B------:R-:W-:Y:S02]  /*7a90*/  SHF.R.U64 R20, R22, UR8, R5.reuse ;  /* 0x0000000816147c19 */ /* 0x100fe40008001205 */
[----:B------:R-:W-:-:S03]  /*7aa0*/  SHF.R.U32.HI R23, RZ, UR8, R5 ;  /* 0x00000008ff177c19 */ /* 0x000fc60008011605 */
[----:B------:R-:W-:Y:S02]  /*7ab0*/  IMAD.MOV.U32 R4, RZ, RZ, R20 ;  /* 0x000000ffff047224 */ /* 0x000fe400078e0014 */
[----:B------:R-:W-:Y:S01]  /*7ac0*/  IMAD.MOV.U32 R5, RZ, RZ, R23 ;  /* 0x000000ffff057224 */ /* 0x000fe200078e0017 */
[----:B-1----:R-:W-:Y:S06]  /*7ad0*/  @!P0 BRA `(.L_x_178) ;  /* 0x0000000000288947 */ /* 0x002fec0003800000 */
        /* <DEDUP_REMOVED lines=10> */
.L_x_178:
[----:B------:R-:W-:Y:S01]  /*7b80*/  ISETP.NE.AND P0, PT, R2, 0x1, PT ;  /* 0x000000010200780c */ /* 0x000fe20003f05270 */
[----:B------:R-:W-:Y:S01]  /*7b90*/  ULDC UR8, c[0x0][0x648] ;  /* 0x0001920000087ab9 */ /* 0x000fe20000000800 */
[----:B------:R-:W-:Y:S01]  /*7ba0*/  LOP3.LUT R22, R22, UR7, RZ, 0xc0, !PT ;  /* 0x0000000716167c12 */ /* 0x000fe2000f8ec0ff */
[----:B--2---:R-:W-:Y:S01]  /*7bb0*/  IMAD.MOV R24, RZ, RZ, -R24 ;  /* 0x000000ffff187224 */ /* 0x004fe200078e0a18 */
[----:B------:R-:W-:Y:S01]  /*7bc0*/  SHF.R.U64 R5, R4, UR8, R5 ;  /* 0x0000000804057c19 */ /* 0x000fe20008001205 */
[----:B------:R-:W-:Y:S01]  /*7bd0*/  ULDC UR8, c[0x0][0x638] ;  /* 0x00018e0000087ab9 */ /* 0x000fe20000000800 */
[----:B------:R-:W-:Y:S01]  /*7be0*/  LOP3.LUT R19, R19, UR4, RZ, 0xc0, !PT ;  /* 0x0000000413137c12 */ /* 0x000fe2000f8ec0ff */
[----:B------:R-:W-:Y:S01]  /*7bf0*/  ULDC UR9, c[0x0][0x610] ;  /* 0x0001840000097ab9 */ /* 0x000fe20000000800 */
[----:B------:R-:W-:Y:S02]  /*7c00*/  IMAD.MOV.U32 R4, RZ, RZ, 0x1 ;  /* 0x00000001ff047424 */ /* 0x000fe400078e00ff */
[----:B------:R-:W-:-:S02]  /*7c10*/  IMAD.MOV R7, RZ, RZ, -R5 ;  /* 0x000000ffff077224 */ /* 0x000fc400078e0a05 */
[----:B------:R-:W-:Y:S02]  /*7c20*/  IMAD R22, R5, UR5, R22 ;  /* 0x0000000505167c24 */ /* 0x000fe4000f8e0216 */
[----:B0-----:R-:W-:Y:S02]  /*7c30*/  @P0 IMAD R15, R21, R24, R12 ;  /* 0x00000018150f0224 */ /* 0x001fe400078e020c */
[----:B------:R-:W-:Y:S01]  /*7c40*/  IMAD R20, R7, UR8, R20 ;  /* 0x0000000807147c24 */ /* 0x000fe2000f8e0214 */
[----:B------:R-:W-:Y:S01]  /*7c50*/  ULDC UR8, c[0x0][0x600] ;  /* 0x0001800000087ab9 */ /* 0x000fe20000000800 */
[----:B------:R-:W-:Y:S02]  /*7c60*/  IMAD R15, R22, UR9, R15 ;  /* 0x00000009160f7c24 */ /* 0x000fe4000f8e020f */
[----:B------:R-:W-:Y:S02]  /*7c70*/  IMAD R20, R20, UR8, R19 ;  /* 0x0000000814147c24 */ /* 0x000fe4000f8e0213 */
[----:B------:R-:W-:-:S03]  /*7c80*/  IMAD.MOV.U32 R7, RZ, RZ, R14 ;  /* 0x000000ffff077224 */ /* 0x000fc600078e000e */
[----:B------:R-:W-:Y:S02]  /*7c90*/  SEL R19, R20, R15, !P0 ;  /* 0x0000000f14137207 */ /* 0x000fe40004000000 */
[----:B------:R-:W-:-:S07]  /*7ca0*/  SEL R12, R15, R20, !P0 ;  /* 0x000000140f0c7207 */ /* 0x000fce0004000000 */
.L_x_176:
[----:B------:R-:W-:Y:S05]  /*7cb0*/  BSYNC B1 ;  /* 0x0000000000017941 */ /* 0x000fea0003800000 */
.L_x_175:
[----:B------:R-:W-:-:S13]  /*7cc0*/  LOP3.LUT P0, RZ, R4, 0xff, RZ, 0xc0, !PT ;  /* 0x000000ff04ff7812 */ /* 0x000fda000780c0ff */
[----:B------:R-:W-:Y:S05]  /*7cd0*/  @P0 BRA `(.L_x_179) ;  /* 0xfffffff400280947 */ /* 0x000fea000383ffff */
[----:B------:R-:W-:Y:S05]  /*7ce0*/  BSYNC B0 ;  /* 0x0000000000007941 */ /* 0x000fea0003800000 */
.L_x_168:
[----:B------:R-:W-:-:S03]  /*7cf0*/  UMOV UR8, 0xffffffff ;  /* 0xffffffff00087882 */ /* 0x000fc60000000000 */
[----:B------:R-:W-:Y:S05]  /*7d00*/  BRA.DIV UR8, `(.L_x_180) ;  /* 0x0000000608807947 */ /* 0x000fea000b800000 */
[----:B------:R-:W-:-:S13]  /*7d10*/  ELECT P6, URZ, PT ;  /* 0x00000000003f782f */ /* 0x000fda00038c0000 */
.L_x_197:
[----:B------:R-:W-:Y:S04]  /*7d20*/  BSSY B0, `(.L_x_181) ;  /* 0x0000046000007945 */ /* 0x000fe80003800000 */
[----:B------:R-:W-:Y:S05]  /*7d30*/  @!P6 BRA `(.L_x_182) ;  /* 0x000000040010e947 */ /* 0x000fea0003800000 */
[----:B------:R-:W-:-:S04]  /*7d40*/  LOP3.LUT R18, R18, 0x2, RZ, 0xfc, !PT ;  /* 0x0000000212127812 */ /* 0x000fc800078efcff */
[----:B------:R-:W-:-:S13]  /*7d50*/  ISETP.NE.AND P0, PT, R18, 0x3, PT ;  /* 0x000000031200780c */ /* 0x000fda0003f05270 */
[----:B------:R-:W-:Y:S05]  /*7d60*/  @!P0 BRA `(.L_x_183) ;  /* 0x0000000000048947 */ /* 0x000fea0003800000 */
[----:B------:R-:W-:Y:S01]  /*7d70*/  BPT.TRAP 0x1 ;  /* 0x000000040000795c */ /* 0x000fe20000300000 */
.L_x_183:
[----:B------:R-:W0:Y:S01]  /*7d80*/  S2R R5, SR_CgaCtaId ;  /* 0x0000000000057919 */ /* 0x000e220000008800 */
[----:B------:R-:W-:Y:S02]  /*7d90*/  MOV R0, 0x400 ;  /* 0x0000040000007802 */ /* 0x000fe40000000f00 */
[----:B------:R-:W-:Y:S02]  /*7da0*/  SHF.L.U32 R4, R3, 0x1f, RZ ;  /* 0x0000001f03047819 */ /* 0x000fe400000006ff */
[----:B0-----:R-:W-:-:S05]  /*7db0*/  LEA R0, R5, R0, 0x18 ;  /* 0x0000000005007211 */ /* 0x001fca00078ec0ff */
[----:B------:R-:W-:-:S04]  /*7dc0*/  VIADD R0, R0, 0x38 ;  /* 0x0000003800007836 */ /* 0x000fc80000000000 */
[C---:B------:R-:W-:Y:S02]  /*7dd0*/  IMAD R7, R13.reuse, 0x8, R0 ;  /* 0x000000080d077824 */ /* 0x040fe400078e0200 */
[----:B------:R-:W-:Y:S02]  /*7de0*/  VIADD R13, R13, 0x1 ;  /* 0x000000010d0d7836 */ /* 0x000fe40000000000 */
[----:B------:R-:W0:Y:S03]  /*7df0*/  SYNCS.PHASECHK.TRANS64.TRYWAIT P0, [R7+URZ], R4 ;  /* 0x00000004070075a7 */ /* 0x000e26000800017f */
[----:B------:R-:W-:-:S04]  /*7e00*/  ISETP.NE.AND P1, PT, R13, 0x7, PT ;  /* 0x000000070d00780c */ /* 0x000fc80003f25270 */
[----:B------:R-:W-:Y:S02]  /*7e10*/  SEL R2, RZ, 0x1, P1 ;  /* 0x00000001ff027807 */ /* 0x000fe40000800000 */
[----:B------:R-:W-:Y:S02]  /*7e20*/  SEL R13, R13, RZ, P1 ;  /* 0x000000ff0d0d7207 */ /* 0x000fe40000800000 */
[----:B------:R-:W-:-:S03]  /*7e30*/  LOP3.LUT R6, R3, R2, RZ, 0x3c, !PT ;  /* 0x0000000203067212 */ /* 0x000fc600078e3cff */
[----:B------:R-:W-:Y:S01]  /*7e40*/  IMAD R8, R13, 0x8, R0 ;  /* 0x000000080d087824 */ /* 0x000fe200078e0200 */
[----:B------:R-:W-:Y:S01]  /*7e50*/  SHF.L.U32 R5, R6, 0x1f, RZ ;  /* 0x0000001f06057819 */ /* 0x000fe200000006ff */
[----:B0-----:R-:W-:Y:S06]  /*7e60*/  @!P0 BRA `(.L_x_184) ;  /* 0x0000000400488947 */ /* 0x001fec0003800000 */
.L_x_198:
[----:B------:R-:W1:Y:S01]  /*7e70*/  SYNCS.PHASECHK.TRANS64.TRYWAIT P0, [R8+URZ], R5 ;  /* 0x00000005080075a7 */ /* 0x000e62000800017f */
[----:B------:R-:W-:-:S05]  /*7e80*/  VIADD R2, R13, 0x1 ;  /* 0x000000010d027836 */ /* 0x000fca0000000000 */
[----:B------:R-:W-:-:S04]  /*7e90*/  ISETP.NE.AND P1, PT, R2, 0x7, PT ;  /* 0x000000070200780c */ /* 0x000fc80003f25270 */
[----:B------:R-:W-:Y:S02]  /*7ea0*/  SEL R3, RZ, 0x1, P1 ;  /* 0x00000001ff037807 */ /* 0x000fe40000800000 */
[----:B0-----:R-:W-:Y:S02]  /*7eb0*/  SEL R7, R2, RZ, P1 ;  /* 0x000000ff02077207 */ /* 0x001fe40000800000 */
[----:B------:R-:W-:-:S03]  /*7ec0*/  LOP3.LUT R6, R6, R3, RZ, 0x3c, !PT ;  /* 0x0000000306067212 */ /* 0x000fc600078e3cff */
[----:B------:R-:W-:Y:S01]  /*7ed0*/  IMAD R9, R7, 0x8, R0 ;  /* 0x0000000807097824 */ /* 0x000fe200078e0200 */
[----:B------:R-:W-:Y:S01]  /*7ee0*/  SHF.L.U32 R4, R6, 0x1f, RZ ;  /* 0x0000001f06047819 */ /* 0x000fe200000006ff */
[----:B-1----:R-:W-:Y:S06]  /*7ef0*/  @!P0 BRA `(.L_x_185) ;  /* 0x0000000400388947 */ /* 0x002fec0003800000 */
.L_x_199:
[----:B------:R-:W1:Y:S01]  /*7f00*/  SYNCS.PHASECHK.TRANS64.TRYWAIT P0, [R9+URZ], R4 ;  /* 0x00000004090075a7 */ /* 0x000e62000800017f */
[----:B------:R-:W-:-:S05]  /*7f10*/  VIADD R2, R7, 0x1 ;  /* 0x0000000107027836 */ /* 0x000fca0000000000 */
[----:B------:R-:W-:-:S04]  /*7f20*/  ISETP.NE.AND P1, PT, R2, 0x7, PT ;  /* 0x000000070200780c */ /* 0x000fc80003f25270 */
[----:B------:R-:W-:Y:S02]  /*7f30*/  SEL R3, RZ, 0x1, P1 ;  /* 0x00000001ff037807 */ /* 0x000fe40000800000 */
[----:B------:R-:W-:Y:S02]  /*7f40*/  SEL R7, R2, RZ, P1 ;  /* 0x000000ff02077207 */ /* 0x000fe40000800000 */
[----:B------:R-:W-:-:S03]  /*7f50*/  LOP3.LUT R6, R6, R3, RZ, 0x3c, !PT ;  /* 0x0000000306067212 */ /* 0x000fc600078e3cff */
[----:B0-----:R-:W-:Y:S01]  /*7f60*/  IMAD R8, R7, 0x8, R0 ;  /* 0x0000000807087824 */ /* 0x001fe200078e0200 */
[----:B------:R-:W-:Y:S01]  /*7f70*/  SHF.L.U32 R5, R6, 0x1f, RZ ;  /* 0x0000001f06057819 */ /* 0x000fe200000006ff */
[----:B-1----:R-:W-:Y:S06]  /*7f80*/  @!P0 BRA `(.L_x_186) ;  /* 0x0000000400288947 */ /* 0x002fec0003800000 */
.L_x_200:
        /* <DEDUP_REMOVED lines=9> */
.L_x_201:
[----:B------:R-:W1:Y:S01]  /*8020*/  SYNCS.PHASECHK.TRANS64.TRYWAIT P0, [R9+URZ], R4 ;  /* 0x00000004090075a7 */ /* 0x000e62000800017f */
[----:B------:R-:W-:-:S05]  /*8030*/  VIADD R2, R7, 0x1 ;  /* 0x0000000107027836 */ /* 0x000fca0000000000 */
[----:B------:R-:W-:-:S04]  /*8040*/  ISETP.NE.AND P1, PT, R2, 0x7, PT ;  /* 0x000000070200780c */ /* 0x000fc80003f25270 */
[----:B------:R-:W-:Y:S02]  /*8050*/  SEL R3, RZ, 0x1, P1 ;  /* 0x00000001ff037807 */ /* 0x000fe40000800000 */
[----:B------:R-:W-:Y:S02]  /*8060*/  SEL R7, R2, RZ, P1 ;  /* 0x000000ff02077207 */ /* 0x000fe40000800000 */
[----:B------:R-:W-:-:S03]  /*8070*/  LOP3.LUT R11, R6, R3, RZ, 0x3c, !PT ;  /* 0x00000003060b7212 */ /* 0x000fc600078e3cff */
[----:B------:R-:W-:Y:S01]  /*8080*/  IMAD R6, R7, 0x8, R0 ;  /* 0x0000000807067824 */ /* 0x000fe200078e0200 */
[----:B0-----:R-:W-:Y:S01]  /*8090*/  SHF.L.U32 R5, R11, 0x1f, RZ ;  /* 0x0000001f0b057819 */ /* 0x001fe200000006ff */
[----:B-1----:R-:W-:Y:S06]  /*80a0*/  @!P0 BRA `(.L_x_188) ;  /* 0x0000000400088947 */ /* 0x002fec0003800000 */
.L_x_202:
[----:B------:R-:W1:Y:S01]  /*80b0*/  SYNCS.PHASECHK.TRANS64.TRYWAIT P0, [R6+URZ], R5 ;  /* 0x00000005060075a7 */ /* 0x000e62000800017f */
[----:B------:R-:W-:-:S05]  /*80c0*/  VIADD R2, R7, 0x1 ;  /* 0x0000000107027836 */ /* 0x000fca0000000000 */
[----:B------:R-:W-:-:S04]  /*80d0*/  ISETP.NE.AND P1, PT, R2, 0x7, PT ;  /* 0x000000070200780c */ /* 0x000fc80003f25270 */
[----:B0-----:R-:W-:Y:S02]  /*80e0*/  SEL R4, RZ, 0x1, P1 ;  /* 0x00000001ff047807 */ /* 0x001fe40000800000 */
[----:B------:R-:W-:Y:S02]  /*80f0*/  SEL R3, R2, RZ, P1 ;  /* 0x000000ff02037207 */ /* 0x000fe40000800000 */
[----:B------:R-:W-:Y:S01]  /*8100*/  LOP3.LUT R4, R11, R4, RZ, 0x3c, !PT ;  /* 0x000000040b047212 */ /* 0x000fe200078e3cff */
[----:B-1----:R-:W-:Y:S06]  /*8110*/  @!P0 BRA `(.L_x_189) ;  /* 0x0000000400008947 */ /* 0x002fec0003800000 */
.L_x_203:
[----:B------:R-:W-:Y:S01]  /*8120*/  IMAD R3, R3, 0x8, R0 ;  /* 0x0000000803037824 */ /* 0x000fe200078e0200 */
[----:B------:R-:W-:-:S07]  /*8130*/  SHF.L.U32 R0, R4, 0x1f, RZ ;  /* 0x0000001f04007819 */ /* 0x000fce00000006ff */
.L_x_190:
[----:B-1----:R1:W2:Y:S02]  /*8140*/  SYNCS.PHASECHK.TRANS64.TRYWAIT P0, [R3+URZ], R0 ;  /* 0x00000000030075a7 */ /* 0x0022a4000800017f */
[----:B--2---:R-:W-:Y:S05]  /*8150*/  @!P0 NANOSLEEP.SYNCS 0x989680 ;  /* 0x009896800000895d */ /* 0x004fea0003900000 */
[----:B------:R-:W2:Y:S02]  /*8160*/  @!P0 SYNCS.PHASECHK.TRANS64 P0, [R3+URZ], R0 ;  /* 0x00000000030085a7 */ /* 0x000ea4000800007f */
[----:B--2---:R-:W-:Y:S05]  /*8170*/  @!P0 BRA `(.L_x_190) ;  /* 0xfffffffc00f08947 */ /* 0x004fea000383ffff */
.L_x_182:
[----:B------:R-:W-:Y:S05]  /*8180*/  BSYNC B0 ;  /* 0x0000000000007941 */ /* 0x000fea0003800000 */
.L_x_181:
[----:B------:R-:W-:Y:S05]  /*8190*/  EXIT ;  /* 0x000000000000794d */ /* 0x000fea0003800000 */
.L_x_21:
[----:B-1----:R1:W2:Y:S02]  /*81a0*/  SYNCS.PHASECHK.TRANS64.TRYWAIT P1, [R3+URZ], R0 ;  /* 0x00000000030075a7 */ /* 0x0022a4000802017f */
[----:B--2---:R-:W-:Y:S05]  /*81b0*/  @!P1 NANOSLEEP.SYNCS 0x989680 ;  /* 0x009896800000995d */ /* 0x004fea0003900000 */
[----:B------:R-:W2:Y:S02]  /*81c0*/  @!P1 SYNCS.PHASECHK.TRANS64 P1, [R3+URZ], R0 ;  /* 0x00000000030095a7 */ /* 0x000ea4000802007f */
[----:B--2---:R-:W-:Y:S05]  /*81d0*/  @!P1 BRA `(.L_x_21) ;  /* 0xfffffffc00f09947 */ /* 0x004fea000383ffff */
[----:B------:R-:W-:Y:S05]  /*81e0*/  BRA `(.L_x_20) ;  /* 0xffffff9400907947 */ /* 0x000fea000383ffff */
.L_x_26:
[----:B-1----:R1:W2:Y:S02]  /*81f0*/  SYNCS.PHASECHK.TRANS64.TRYWAIT P1, [R5+URZ], R4 ;  /* 0x00000004050075a7 */ /* 0x0022a4000802017f */
[----:B--2---:R-:W-:Y:S05]  /*8200*/  @!P1 NANOSLEEP.SYNCS 0x989680 ;  /* 0x009896800000995d */ /* 0x004fea0003900000 */
[----:B------:R-:W2:Y:S02]  /*8210*/  @!P1 SYNCS.PHASECHK.TRANS64 P1, [R5+URZ], R4 ;  /* 0x00000004050095a7 */ /* 0x000ea4000802007f */
[----:B--2---:R-:W-:Y:S05]  /*8220*/  @!P1 BRA `(.L_x_26) ;  /* 0xfffffffc00f09947 */ /* 0x004fea000383ffff */
[----:B------:R-:W-:Y:S05]  /*8230*/  BRA `(.L_x_25) ;  /* 0xffffff98006c7947 */ /* 0x000fea000383ffff */
.L_x_169:
[----:B------:R-:W-:Y:S01]  /*8240*/  BSSY B1, `(.L_x_191) ;  /* 0x0000006000017945 */ /* 0x000fe20003800000 */
[----:B------:R-:W-:-:S07]  /*8250*/  IMAD.MOV.U32 R15, RZ, RZ, -0x1 ;  /* 0xffffffffff0f7424 */ /* 0x000fce00078e00ff */
[----:B------:R-:W-:Y:S05]  /*8260*/  WARPSYNC.COLLECTIVE R15, `(.L_x_192) ;  /* 0x000000000f0c7348 */ /* 0x000fea0003c00000 */
[----:B------:R-:W-:Y:S02]  /*8270*/  ELECT P6, UR62, PT ;  /* 0x00000000003e782f */ /* 0x000fe400038c0000 */
[----:B------:R-:W-:Y:S01]  /*8280*/  MOV R14, UR62 ;  /* 0x0000003e000e7c02 */ /* 0x000fe20008000f00 */
[----:B------:R-:W-:Y:S10]  /*8290*/  ENDCOLLECTIVE ;  /* 0x000000000000791b */ /* 0x000ff40003800000 */
.L_x_192:
[----:B------:R-:W-:Y:S05]  /*82a0*/  BSYNC B1 ;  /* 0x0000000000017941 */ /* 0x000fea0003800000 */
.L_x_191:
[----:B------:R-:W-:Y:S05]  /*82b0*/  BRA `(.L_x_193) ;  /* 0xffffffec00bc7947 */ /* 0x000fea000383ffff */
.L_x_172:
[----:B0-----:R0:W1:Y:S02]  /*82c0*/  SYNCS.PHASECHK.TRANS64.TRYWAIT P0, [R21+URZ+0x38], R12 ;  /* 0x0000380c150075a7 */ /* 0x001064000800017f */
[----:B-1----:R-:W-:Y:S05]  /*82d0*/  @!P0 NANOSLEEP.SYNCS 0x989680 ;  /* 0x009896800000895d */ /* 0x002fea0003900000 */
[----:B------:R-:W1:Y:S02]  /*82e0*/  @!P0 SYNCS.PHASECHK.TRANS64 P0, [R21+URZ+0x38], R12 ;  /* 0x0000380c150085a7 */ /* 0x000e64000800007f */
[----:B-1----:R-:W-:Y:S05]  /*82f0*/  @!P0 BRA `(.L_x_172) ;  /* 0xfffffffc00f08947 */ /* 0x002fea000383ffff */
[----:B------:R-:W-:Y:S05]  /*8300*/  BRA `(.L_x_194) ;  /* 0xffffffec00f87947 */ /* 0x000fea000383ffff */
.L_x_180:
[----:B------:R-:W-:Y:S01]  /*8310*/  BSSY B0, `(.L_x_195) ;  /* 0x0000006000007945 */ /* 0x000fe20003800000 */
[----:B------:R-:W-:-:S07]  /*8320*/  IMAD.MOV.U32 R15, RZ, RZ, -0x1 ;  /* 0xffffffffff0f7424 */ /* 0x000fce00078e00ff */
[----:B------:R-:W-:Y:S05]  /*8330*/  WARPSYNC.COLLECTIVE R15, `(.L_x_196) ;  /* 0x000000000f0c7348 */ /* 0x000fea0003c00000 */
[----:B------:R-:W-:Y:S02]  /*8340*/  ELECT P6, UR62, PT ;  /* 0x00000000003e782f */ /* 0x000fe400038c0000 */
[----:B------:R-:W-:Y:S01]  /*8350*/  MOV R14, UR62 ;  /* 0x0000003e000e7c02 */ /* 0x000fe20008000f00 */
[----:B------:R-:W-:Y:S10]  /*8360*/  ENDCOLLECTIVE ;  /* 0x000000000000791b */ /* 0x000ff40003800000 */
.L_x_196:
[----:B------:R-:W-:Y:S05]  /*8370*/  BSYNC B0 ;  /* 0x0000000000007941 */ /* 0x000fea0003800000 */
.L_x_195:
[----:B------:R-:W-:Y:S05]  /*8380*/  BRA `(.L_x_197) ;  /* 0xfffffff800647947 */ /* 0x000fea000383ffff */
.L_x_184:
[----:B0-----:R0:W1:Y:S02]  /*8390*/  SYNCS.PHASECHK.TRANS64.TRYWAIT P0, [R7+URZ], R4 ;  /* 0x00000004070075a7 */ /* 0x001064000800017f */
[----:B-1----:R-:W-:Y:S05]  /*83a0*/  @!P0 NANOSLEEP.SYNCS 0x989680 ;  /* 0x009896800000895d */ /* 0x002fea0003900000 */
[----:B------:R-:W1:Y:S02]  /*83b0*/  @!P0 SYNCS.PHASECHK.TRANS64 P0, [R7+URZ], R4 ;  /* 0x00000004070085a7 */ /* 0x000e64000800007f */
[----:B-1----:R-:W-:Y:S05]  /*83c0*/  @!P0 BRA `(.L_x_184) ;  /* 0xfffffffc00f08947 */ /* 0x002fea000383ffff */
[----:B------:R-:W-:Y:S05]  /*83d0*/  BRA `(.L_x_198) ;  /* 0xfffffff800a47947 */ /* 0x000fea000383ffff */
.L_x_185:
[----:B0-----:R0:W1:Y:S02]  /*83e0*/  SYNCS.PHASECHK.TRANS64.TRYWAIT P0, [R8+URZ], R5 ;  /* 0x00000005080075a7 */ /* 0x001064000800017f */
[----:B-1----:R-:W-:Y:S05]  /*83f0*/  @!P0 NANOSLEEP.SYNCS 0x989680 ;  /* 0x009896800000895d */ /* 0x002fea0003900000 */
[----:B------:R-:W1:Y:S02]  /*8400*/  @!P0 SYNCS.PHASECHK.TRANS64 P0, [R8+URZ], R5 ;  /* 0x00000005080085a7 */ /* 0x000e64000800007f */
[----:B-1----:R-:W-:Y:S05]  /*8410*/  @!P0 BRA `(.L_x_185) ;  /* 0xfffffffc00f08947 */ /* 0x002fea000383ffff */
[----:B------:R-:W-:Y:S05]  /*8420*/  BRA `(.L_x_199) ;  /* 0xfffffff800b47947 */ /* 0x000fea000383ffff */
.L_x_186:
[----:B0-----:R0:W1:Y:S02]  /*8430*/  SYNCS.PHASECHK.TRANS64.TRYWAIT P0, [R9+URZ], R4 ;  /* 0x00000004090075a7 */ /* 0x001064000800017f */
[----:B-1----:R-:W-:Y:S05]  /*8440*/  @!P0 NANOSLEEP.SYNCS 0x989680 ;  /* 0x009896800000895d */ /* 0x002fea0003900000 */
[----:B------:R-:W1:Y:S02]  /*8450*/  @!P0 SYNCS.PHASECHK.TRANS64 P0, [R9+URZ], R4 ;  /* 0x00000004090085a7 */ /* 0x000e64000800007f */
[----:B-1----:R-:W-:Y:S05]  /*8460*/  @!P0 BRA `(.L_x_186) ;  /* 0xfffffffc00f08947 */ /* 0x002fea000383ffff */
[----:B------:R-:W-:Y:S05]  /*8470*/  BRA `(.L_x_200) ;  /* 0xfffffff800c47947 */ /* 0x000fea000383ffff */
.L_x_187:
[----:B0-----:R0:W1:Y:S02]  /*8480*/  SYNCS.PHASECHK.TRANS64.TRYWAIT P0, [R8+URZ], R5 ;  /* 0x00000005080075a7 */ /* 0x001064000800017f */
[----:B-1----:R-:W-:Y:S05]  /*8490*/  @!P0 NANOSLEEP.SYNCS 0x989680 ;  /* 0x009896800000895d */ /* 0x002fea0003900000 */
[----:B------:R-:W1:Y:S02]  /*84a0*/  @!P0 SYNCS.PHASECHK.TRANS64 P0, [R8+URZ], R5 ;  /* 0x00000005080085a7 */ /* 0x000e64000800007f */
[----:B-1----:R-:W-:Y:S05]  /*84b0*/  @!P0 BRA `(.L_x_187) ;  /* 0xfffffffc00f08947 */ /* 0x002fea000383ffff */
[----:B------:R-:W-:Y:S05]  /*84c0*/  BRA `(.L_x_201) ;  /* 0xfffffff800d47947 */ /* 0x000fea000383ffff */
.L_x_188:
[----:B0-----:R0:W1:Y:S02]  /*84d0*/  SYNCS.PHASECHK.TRANS64.TRYWAIT P0, [R9+URZ], R4 ;  /* 0x00000004090075a7 */ /* 0x001064000800017f */
[----:B-1----:R-:W-:Y:S05]  /*84e0*/  @!P0 NANOSLEEP.SYNCS 0x989680 ;  /* 0x009896800000895d */ /* 0x002fea0003900000 */
[----:B------:R-:W1:Y:S02]  /*84f0*/  @!P0 SYNCS.PHASECHK.TRANS64 P0, [R9+URZ], R4 ;  /* 0x00000004090085a7 */ /* 0x000e64000800007f */
[----:B-1----:R-:W-:Y:S05]  /*8500*/  @!P0 BRA `(.L_x_188) ;  /* 0xfffffffc00f08947 */ /* 0x002fea000383ffff */
[----:B------:R-:W-:Y:S05]  /*8510*/  BRA `(.L_x_202) ;  /* 0xfffffff800e47947 */ /* 0x000fea000383ffff */
.L_x_189:
[----:B0-----:R0:W1:Y:S02]  /*8520*/  SYNCS.PHASECHK.TRANS64.TRYWAIT P0, [R6+URZ], R5 ;  /* 0x00000005060075a7 */ /* 0x001064000800017f */
[----:B-1----:R-:W-:Y:S05]  /*8530*/  @!P0 NANOSLEEP.SYNCS 0x989680 ;  /* 0x009896800000895d */ /* 0x002fea0003900000 */
[----:B------:R-:W1:Y:S02]  /*8540*/  @!P0 SYNCS.PHASECHK.TRANS64 P0, [R6+URZ], R5 ;  /* 0x00000005060085a7 */ /* 0x000e64000800007f */
[----:B-1----:R-:W-:Y:S05]  /*8550*/  @!P0 BRA `(.L_x_189) ;  /* 0xfffffffc00f08947 */ /* 0x002fea000383ffff */
[----:B------:R-:W-:Y:S05]  /*8560*/  BRA `(.L_x_203) ;  /* 0xfffffff800ec7947 */ /* 0x000fea000383ffff */
.L_x_204:
[----:B------:R-:W-:-:S00]  /*8570*/  BRA `(.L_x_204) ;  /* 0xfffffffc00fc7947 */ /* 0x000fc0000383ffff */
[----:B------:R-:W-:-:S00]  /*8580*/  NOP ;  /* 0x0000000000007918 */ /* 0x000fc00000000000 */
[----:B------:R-:W-:-:S00]  /*8590*/  NOP ;  /* 0x0000000000007918 */ /* 0x000fc00000000000 */
[----:B------:R-:W-:-:S00]  /*85a0*/  NOP ;  /* 0x0000000000007918 */ /* 0x000fc00000000000 */
[----:B------:R-:W-:-:S00]  /*85b0*/  NOP ;  /* 0x0000000000007918 */ /* 0x000fc00000000000 */
[----:B------:R-:W-:-:S00]  /*85c0*/  NOP ;  /* 0x0000000000007918 */ /* 0x000fc00000000000 */
[----:B------:R-:W-:-:S00]  /*85d0*/  NOP ;  /* 0x0000000000007918 */ /* 0x000fc00000000000 */
[----:B------:R-:W-:-:S00]  /*85e0*/  NOP ;  /* 0x0000000000007918 */ /* 0x000fc00000000000 */
[----:B------:R-:W-:-:S00]  /*85f0*/  NOP ;  /* 0x0000000000007918 */ /* 0x000fc00000000000 */
.L_x_205:


//--------------------- .nv.global.init           --------------------------
	.section	.nv.global.init,"aw",@progbits
.nv.global.init:
	.type		$str$22,@object
	.size		$str$22,($str$23 - $str$22)
$str$22:
        /*0000*/ 	.byte	0x6b, 0x5f, 0x74, 0x69, 0x6c, 0x65, 0x5f, 0x63, 0x6f, 0x75, 0x6e, 0x74, 0x20, 0x3e, 0x3d, 0x20
        /*0010*/ 	.byte	0x31, 0x00
	.type		$str$23,@object
	.size		$str$23,(__unnamed_1 - $str$23)
$str$23:
        /*0012*/ 	.byte	0x2f, 0x74, 0x6d, 0x70, 0x2f, 0x63, 0x75, 0x74, 0x6c, 0x61, 0x73, 0x73, 0x5f, 0x73, 0x77, 0x65
        /*0022*/ 	.byte	0x65, 0x70, 0x5f, 0x73, 0x72, 0x63, 0x2f, 0x69, 0x6e, 0x63, 0x6c, 0x75, 0x64, 0x65, 0x2f, 0x63
        /*0032*/ 	.byte	0x75, 0x74, 0x6c, 0x61, 0x73, 0x73, 0x2f, 0x67, 0x65, 0x6d, 0x6d, 0x2f, 0x63, 0x6f, 0x6c, 0x6c
        /*0042*/ 	.byte	0x65, 0x63, 0x74, 0x69, 0x76, 0x65, 0x2f, 0x73, 0x6d, 0x39, 0x30, 0x5f, 0x6d, 0x6d, 0x61, 0x5f
        /*0052*/ 	.byte	0x74, 0x6d, 0x61, 0x5f, 0x67, 0x6d, 0x6d, 0x61, 0x5f, 0x73, 0x73, 0x5f, 0x77, 0x61, 0x72, 0x70
        /*0062*/ 	.byte	0x73, 0x70, 0x65, 0x63, 0x69, 0x61, 0x6c, 0x69, 0x7a, 0x65, 0x64, 0x2e, 0x68, 0x70, 0x70, 0x00
	.type		__unnamed_1,@object
	.size		__unnamed_1,(.L_0 - __unnamed_1)
__unnamed_1:
        /*0072*/ 	.byte	0x76, 0x6f, 0x69, 0x64, 0x20, 0x63, 0x75, 0x74, 0x6c, 0x61, 0x73, 0x73, 0x3a, 0x3a, 0x67, 0x65
        /* <DEDUP_REMOVED lines=180> */
        /*0bc2*/ 	.byte	0x75, 0x74, 0x65, 0x3a, 0x3a, 0x69, 0x64, 0x65, 0x6e, 0x74, 0x69, 0x74, 0x79, 0x5d, 0x00
.L_0:


//--------------------- .nv.shared._ZN7cutlass13device_kernelINS_4gemm6kernel13GemmUniversalIN4cute5tupleIJiiiiEEENS1_10collective13CollectiveMmaINS1_34MainloopSm90TmaGmmaWarpSpecializedILi7ENS5_IJNS4_1CILi4EEESB_NSA_ILi1EEEEEENS1_35KernelTmaWarpSpecializedCooperativeEEENS5_IJNSA_ILi128EEESG_NSA_ILi64EEEEEENS_6half_tENS5_IJlSC_lEEESJ_SK_NS4_8TiledMMAINS4_8MMA_AtomIJNS4_4SM904GMMA26MMA_64x128x16_F32F16F16_SSILNSO_5MajorE0ELSQ_0ELNSO_7ScaleInE1ELSR_1EEEEEENS4_6LayoutINS5_IJNSA_ILi2EEESC_SC_EEENS5_IJSC_NSA_ILi0EEESX_EEEEENS5_IJNS4_10UnderscoreES10_S10_EEEEENS4_23SM90_TMA_LOAD_MULTICASTENS4_14ComposedLayoutINS4_7SwizzleILi3ELi4ELi3EEENS4_18smem_ptr_flag_bitsILi16EEENSU_INS5_IJNSA_ILi8EEESH_EEENS5_IJSH_SC_EEEEEEEvNS4_8identityES13_S1D_vS1E_EENS_8epilogue10collective6detail29Sm90TmaWarpSpecializedAdapterINS1H_15DefaultEpilogueISJ_SK_SK_NS1G_6thread17LinearCombinationISJ_Li1EffLNS1L_9ScaleType4KindE0ELNS_15FloatRoundStyleE2ESJ_EENS1_15EpilogueDefaultEEEEEvvEEEEvNT_6ParamsE --------------------------
	.section	.nv.shared._ZN7cutlass13device_kernelINS_4gemm6kernel13GemmUniversalIN4cute5tupleIJiiiiEEENS1_10collective13CollectiveMmaINS1_34MainloopSm90TmaGmmaWarpSpecializedILi7ENS5_IJNS4_1CILi4EEESB_NSA_ILi1EEEEEENS1_35KernelTmaWarpSpecializedCooperativeEEENS5_IJNSA_ILi128EEESG_NSA_ILi64EEEEEENS_6half_tENS5_IJlSC_lEEESJ_SK_NS4_8TiledMMAINS4_8MMA_AtomIJNS4_4SM904GMMA26MMA_64x128x16_F32F16F16_SSILNSO_5MajorE0ELSQ_0ELNSO_7ScaleInE1ELSR_1EEEEEENS4_6LayoutINS5_IJNSA_ILi2EEESC_SC_EEENS5_IJSC_NSA_ILi0EEESX_EEEEENS5_IJNS4_10UnderscoreES10_S10_EEEEENS4_23SM90_TMA_LOAD_MULTICASTENS4_14ComposedLayoutINS4_7SwizzleILi3ELi4ELi3EEENS4_18smem_ptr_flag_bitsILi16EEENSU_INS5_IJNSA_ILi8EEESH_EEENS5_IJSH_SC_EEEEEEEvNS4_8identityES13_S1D_vS1E_EENS_8epilogue10collective6detail29Sm90TmaWarpSpecializedAdapterINS1H_15DefaultEpilogueISJ_SK_SK_NS1G_6thread17LinearCombinationISJ_Li1EffLNS1L_9ScaleType4KindE0ELNS_15FloatRoundStyleE2ESJ_EENS1_15EpilogueDefaultEEEEEvvEEEEvNT_6ParamsE,"aw",@nobits
	.sectionflags	@""
	.align	16
	.zero		1024


//--------------------- .nv.shared.reserved.0     --------------------------
	.section	.nv.shared.reserved.0,"aw",@nobits
	.weak		__nv_reservedSMEM_offset_0_alias
	.size		__nv_reservedSMEM_offset_0_alias, 0, 0
	.other		__nv_reservedSMEM_offset_0_alias,@"STO_CUDA_RESERVED_SHARED STV_DEFAULT"
__nv_reservedSMEM_offset_0_alias:
	.zero		0


//--------------------- .nv.global                --------------------------
	.section	.nv.global,"aw",@nobits
.nv.global:
	.type		_ZN40_INTERNAL_51a9081f_4_k_cu_88445719_217854cute1_E,@object
	.size		_ZN40_INTERNAL_51a9081f_4_k_cu_88445719_217854cute1_E,(_ZN40_INTERNAL_51a9081f_4_k_cu_88445719_217854cuda3std3__45__cpo6cbeginE - _ZN40_INTERNAL_51a9081f_4_k_cu_88445719_217854cute1_E)
_ZN40_INTERNAL_51a9081f_4_k_cu_88445719_217854cute1_E:
	.zero		1
	.type		_ZN40_INTERNAL_51a9081f_4_k_cu_88445719_217854cuda3std3__45__cpo6cbeginE,@object
	.size		_ZN40_INTERNAL_51a9081f_4_k_cu_88445719_217854cuda3std3__45__cpo6cbeginE,(_ZN40_INTERNAL_51a9081f_4_k_cu_88445719_217854cuda3std3__48in_placeE - _ZN40_INTERNAL_51a9081f_4_k_cu_88445719_217854cuda3std3__45__cpo6cbeginE)
_ZN40_INTERNAL_51a9081f_4_k_cu_88445719_217854cuda3std3__45__cpo6cbeginE:
	.zero		1
	.type		_ZN40_INTERNAL_51a9081f_4_k_cu_88445719_217854cuda3std3__48in_placeE,@object
	.size		_ZN40_INTERNAL_51a9081f_4_k_cu_88445719_217854cuda3std3__48in_placeE,(_ZN40_INTERNAL_51a9081f_4_k_cu_88445719_217854cuda3std6ranges3__45__cpo9iter_moveE - _ZN40_INTERNAL_51a9081f_4_k_cu_88445719_217854cuda3std3__48in_placeE)
_ZN40_INTERNAL_51a9081f_4_k_cu_88445719_217854cuda3std3__48in_placeE:
	.zero		1
	.type		_ZN40_INTERNAL_51a9081f_4_k_cu_88445719_217854cuda3std6ranges3__45__cpo9iter_moveE,@object
	.size		_ZN40_INTERNAL_51a9081f_4_k_cu_88445719_217854cuda3std6ranges3__45__cpo9iter_moveE,(_ZN40_INTERNAL_51a9081f_4_k_cu_88445719_217854cuda3std3__45__cpo5beginE - _ZN40_INTERNAL_51a9081f_4_k_cu_88445719_217854cuda3std6ranges3__45__cpo9iter_moveE)
_ZN40_INTERNAL_51a9081f_4_k_cu_88445719_217854cuda3std6ranges3__45__cpo9iter_moveE:
	.zero		1
	.type		_ZN40_INTERNAL_51a9081f_4_k_cu_88445719_217854cuda3std3__45__cpo5beginE,@object
	.size		_ZN40_INTERNAL_51a9081f_4_k_cu_88445719_217854cuda3std3__45__cpo5beginE,(_ZN40_INTERNAL_51a9081f_4_k_cu_88445719_217854cuda3std3__442_GLOBAL__N__51a9081f_4_k_cu_88445719_217856ignoreE - _ZN40_INTERNAL_51a9081f_4_k_cu_88445719_217854cuda3std3__45__cpo5beginE)
_ZN40_INTERNAL_51a9081f_4_k_cu_88445719_217854cuda3std3__45__cpo5beginE:
	.zero		1
	.type		_ZN40_INTERNAL_51a9081f_4_k_cu_88445719_217854cuda3std3__442_GLOBAL__N__51a9081f_4_k_cu_88445719_217856ignoreE,@object
	.size		_ZN40_INTERNAL_51a9081f_4_k_cu_88445719_217854cuda3std3__442_GLOBAL__N__51a9081f_4_k_cu_88445719_217856ignoreE,(_ZN40_INTERNAL_51a9081f_4_k_cu_88445719_217854cute7productE - _ZN40_INTERNAL_51a9081f_4_k_cu_88445719_217854cuda3std3__442_GLOBAL__N__51a9081f_4_k_cu_88445719_217856ignoreE)
_ZN40_INTERNAL_51a9081f_4_k_cu_88445719_217854cuda3std3__442_GLOBAL__N__51a9081f_4_k_cu_88445719_217856ignoreE:
	.zero		1
	.type		_ZN40_INTERNAL_51a9081f_4_k_cu_88445719_217854cute7productE,@object
	.size		_ZN40_INTERNAL_51a9081f_4_k_cu_88445719_217854cute7productE,(_ZN40_INTERNAL_51a9081f_4_k_cu_88445719_217854cuda3std3__45__cpo3endE - _ZN40_INTERNAL_51a9081f_4_k_cu_88445719_217854cute7productE)
_ZN40_INTERNAL_51a9081f_4_k_cu_88445719_217854cute7productE:
	.zero		1
	.type		_ZN40_INTERNAL_51a9081f_4_k_cu_88445719_217854cuda3std3__45__cpo3endE,@object
	.size		_ZN40_INTERNAL_51a9081f_4_k_cu_88445719_217854cuda3std3__45__cpo3endE,(_ZN40_INTERNAL_51a9081f_4_k_cu_88445719_217854cuda3std3__419piecewise_constructE - _ZN40_INTERNAL_51a9081f_4_k_cu_88445719_217854cuda3std3__45__cpo3endE)
_ZN40_INTERNAL_51a9081f_4_k_cu_88445719_217854cuda3std3__45__cpo3endE:
	.zero		1
	.type		_ZN40_INTERNAL_51a9081f_4_k_cu_88445719_217854cuda3std3__419piecewise_constructE,@object
	.size		_ZN40_INTERNAL_51a9081f_4_k_cu_88445719_217854cuda3std3__419piecewise_constructE,(_ZN40_INTERNAL_51a9081f_4_k_cu_88445719_217854cuda3std3__45__cpo4cendE - _ZN40_INTERNAL_51a9081f_4_k_cu_88445719_217854cuda3std3__419piecewise_constructE)
_ZN40_INTERNAL_51a9081f_4_k_cu_88445719_217854cuda3std3__419piecewise_constructE:
	.zero		1
	.type		_ZN40_INTERNAL_51a9081f_4_k_cu_88445719_217854cuda3std3__45__cpo4cendE,@object
	.size		_ZN40_INTERNAL_51a9081f_4_k_cu_88445719_217854cuda3std3__45__cpo4cendE,(_ZN40_INTERNAL_51a9081f_4_k_cu_88445719_217854cuda3std6ranges3__45__cpo4swapE - _ZN40_INTERNAL_51a9081f_4_k_cu_88445719_217854cuda3std3__45__cpo4cendE)
_ZN40_INTERNAL_51a9081f_4_k_cu_88445719_217854cuda3std3__45__cpo4cendE:
	.zero		1
	.type		_ZN40_INTERNAL_51a9081f_4_k_cu_88445719_217854cuda3std6ranges3__45__cpo4swapE,@object
	.size		_ZN40_INTERNAL_51a9081f_4_k_cu_88445719_217854cuda3std6ranges3__45__cpo4swapE,(.L_8 - _ZN40_INTERNAL_51a9081f_4_k_cu_88445719_217854cuda3std6ranges3__45__cpo4swapE)
_ZN40_INTERNAL_51a9081f_4_k_cu_88445719_217854cuda3std6ranges3__45__cpo4swapE:
	.zero		1
.L_8:


//--------------------- .nv.constant0._ZN7cutlass13device_kernelINS_4gemm6kernel13GemmUniversalIN4cute5tupleIJiiiiEEENS1_10collective13CollectiveMmaINS1_34MainloopSm90TmaGmmaWarpSpecializedILi7ENS5_IJNS4_1CILi4EEESB_NSA_ILi1EEEEEENS1_35KernelTmaWarpSpecializedCooperativeEEENS5_IJNSA_ILi128EEESG_NSA_ILi64EEEEEENS_6half_tENS5_IJlSC_lEEESJ_SK_NS4_8TiledMMAINS4_8MMA_AtomIJNS4_4SM904GMMA26MMA_64x128x16_F32F16F16_SSILNSO_5MajorE0ELSQ_0ELNSO_7ScaleInE1ELSR_1EEEEEENS4_6LayoutINS5_IJNSA_ILi2EEESC_SC_EEENS5_IJSC_NSA_ILi0EEESX_EEEEENS5_IJNS4_10UnderscoreES10_S10_EEEEENS4_23SM90_TMA_LOAD_MULTICASTENS4_14ComposedLayoutINS4_7SwizzleILi3ELi4ELi3EEENS4_18smem_ptr_flag_bitsILi16EEENSU_INS5_IJNSA_ILi8EEESH_EEENS5_IJSH_SC_EEEEEEEvNS4_8identityES13_S1D_vS1E_EENS_8epilogue10collective6detail29Sm90TmaWarpSpecializedAdapterINS1H_15DefaultEpilogueISJ_SK_SK_NS1G_6thread17LinearCombinationISJ_Li1EffLNS1L_9ScaleType4KindE0ELNS_15FloatRoundStyleE2ESJ_EENS1_15EpilogueDefaultEEEEEvvEEEEvNT_6ParamsE --------------------------
	.section	.nv.constant0._ZN7cutlass13device_kernelINS_4gemm6kernel13GemmUniversalIN4cute5tupleIJiiiiEEENS1_10collective13CollectiveMmaINS1_34MainloopSm90TmaGmmaWarpSpecializedILi7ENS5_IJNS4_1CILi4EEESB_NSA_ILi1EEEEEENS1_35KernelTmaWarpSpecializedCooperativeEEENS5_IJNSA_ILi128EEESG_NSA_ILi64EEEEEENS_6half_tENS5_IJlSC_lEEESJ_SK_NS4_8TiledMMAINS4_8MMA_AtomIJNS4_4SM904GMMA26MMA_64x128x16_F32F16F16_SSILNSO_5MajorE0ELSQ_0ELNSO_7ScaleInE1ELSR_1EEEEEENS4_6LayoutINS5_IJNSA_ILi2EEESC_SC_EEENS5_IJSC_NSA_ILi0EEESX_EEEEENS5_IJNS4_10UnderscoreES10_S10_EEEEENS4_23SM90_TMA_LOAD_MULTICASTENS4_14ComposedLayoutINS4_7SwizzleILi3ELi4ELi3EEENS4_18smem_ptr_flag_bitsILi16EEENSU_INS5_IJNSA_ILi8EEESH_EEENS5_IJSH_SC_EEEEEEEvNS4_8identityES13_S1D_vS1E_EENS_8epilogue10collective6detail29Sm90TmaWarpSpecializedAdapterINS1H_15DefaultEpilogueISJ_SK_SK_NS1G_6thread17LinearCombinationISJ_Li1EffLNS1L_9ScaleType4KindE0ELNS_15FloatRoundStyleE2ESJ_EENS1_15EpilogueDefaultEEEEEvvEEEEvNT_6ParamsE,"a",@progbits
	.sectionflags	@""
	.align	4
.nv.constant0._ZN7cutlass13device_kernelINS_4gemm6kernel13GemmUniversalIN4cute5tupleIJiiiiEEENS1_10collective13CollectiveMmaINS1_34MainloopSm90TmaGmmaWarpSpecializedILi7ENS5_IJNS4_1CILi4EEESB_NSA_ILi1EEEEEENS1_35KernelTmaWarpSpecializedCooperativeEEENS5_IJNSA_ILi128EEESG_NSA_ILi64EEEEEENS_6half_tENS5_IJlSC_lEEESJ_SK_NS4_8TiledMMAINS4_8MMA_AtomIJNS4_4SM904GMMA26MMA_64x128x16_F32F16F16_SSILNSO_5MajorE0ELSQ_0ELNSO_7ScaleInE1ELSR_1EEEEEENS4_6LayoutINS5_IJNSA_ILi2EEESC_SC_EEENS5_IJSC_NSA_ILi0EEESX_EEEEENS5_IJNS4_10UnderscoreES10_S10_EEEEENS4_23SM90_TMA_LOAD_MULTICASTENS4_14ComposedLayoutINS4_7SwizzleILi3ELi4ELi3EEENS4_18smem_ptr_flag_bitsILi16EEENSU_INS5_IJNSA_ILi8EEESH_EEENS5_IJSH_SC_EEEEEEEvNS4_8identityES13_S1D_vS1E_EENS_8epilogue10collective6detail29Sm90TmaWarpSpecializedAdapterINS1H_15DefaultEpilogueISJ_SK_SK_NS1G_6thread17LinearCombinationISJ_Li1EffLNS1L_9ScaleType4KindE0ELNS_15FloatRoundStyleE2ESJ_EENS1_15EpilogueDefaultEEEEEvvEEEEvNT_6ParamsE:
	.zero		1664


//--------------------- SYMBOLS --------------------------

	.type		.nv.reservedSmem.offset0,@object
	.size		.nv.reservedSmem.offset0,0x4
	.type		__assertfail,@function
